//
// Generated by NVIDIA NVVM Compiler
//
// Compiler Build ID: CL-36424714
// Cuda compilation tools, release 13.0, V13.0.88
// Based on NVVM 20.0.0
//

.version 9.0
.target sm_100
.address_size 64

	// .globl	_Z10hsv_k_meanPiiPfS0_ii
.func  (.param .b64 func_retval0) __internal_accurate_pow
(
	.param .b64 __internal_accurate_pow_param_0
)
;

.visible .entry _Z10hsv_k_meanPiiPfS0_ii(
	.param .u64 .ptr .align 1 _Z10hsv_k_meanPiiPfS0_ii_param_0,
	.param .u32 _Z10hsv_k_meanPiiPfS0_ii_param_1,
	.param .u64 .ptr .align 1 _Z10hsv_k_meanPiiPfS0_ii_param_2,
	.param .u64 .ptr .align 1 _Z10hsv_k_meanPiiPfS0_ii_param_3,
	.param .u32 _Z10hsv_k_meanPiiPfS0_ii_param_4,
	.param .u32 _Z10hsv_k_meanPiiPfS0_ii_param_5
)
{
	.reg .pred 	%p<78>;
	.reg .b32 	%r<113>;
	.reg .b32 	%f<16>;
	.reg .b64 	%rd<15>;
	.reg .b64 	%fd<110>;

	ld.param.u64 	%rd6, [_Z10hsv_k_meanPiiPfS0_ii_param_0];
	ld.param.u32 	%r21, [_Z10hsv_k_meanPiiPfS0_ii_param_1];
	ld.param.u64 	%rd8, [_Z10hsv_k_meanPiiPfS0_ii_param_2];
	ld.param.u64 	%rd7, [_Z10hsv_k_meanPiiPfS0_ii_param_3];
	ld.param.u32 	%r22, [_Z10hsv_k_meanPiiPfS0_ii_param_4];
	ld.param.u32 	%r23, [_Z10hsv_k_meanPiiPfS0_ii_param_5];
	cvta.to.global.u64 	%rd1, %rd8;
	mov.u32 	%r24, %ctaid.y;
	mov.u32 	%r25, %ntid.y;
	mov.u32 	%r26, %tid.y;
	mad.lo.s32 	%r27, %r24, %r25, %r26;
	mov.u32 	%r28, %ctaid.x;
	mov.u32 	%r29, %ntid.x;
	mov.u32 	%r30, %tid.x;
	mad.lo.s32 	%r1, %r28, %r29, %r30;
	mad.lo.s32 	%r2, %r23, %r27, %r1;
	mul.lo.s32 	%r31, %r23, %r22;
	setp.ge.s32 	%p2, %r2, %r31;
	@%p2 bra 	$L__BB0_41;
	cvta.to.global.u64 	%rd9, %rd7;
	shl.b32 	%r32, %r1, 1;
	add.s32 	%r33, %r2, %r32;
	mul.wide.s32 	%rd10, %r33, 4;
	add.s64 	%rd2, %rd9, %rd10;
	ld.global.f32 	%f1, [%rd2];
	ld.global.f32 	%f10, [%rd1];
	sub.f32 	%f2, %f1, %f10;
	cvt.f64.f32 	%fd1, %f2;
	{
	.reg .b32 %temp; 
	mov.b64 	{%temp, %r3}, %fd1;
	}
	mov.f64 	%fd51, 0d4000000000000000;
	{
	.reg .b32 %temp; 
	mov.b64 	{%temp, %r34}, %fd51;
	}
	and.b32  	%r5, %r34, 2146435072;
	setp.eq.s32 	%p3, %r5, 1062207488;
	abs.f64 	%fd2, %fd1;
	{ // callseq 0, 0
	.param .b64 param0;
	st.param.f64 	[param0], %fd2;
	.param .b64 retval0;
	call.uni (retval0), 
	__internal_accurate_pow, 
	(
	param0
	);
	ld.param.f64 	%fd52, [retval0];
	} // callseq 0
	setp.lt.s32 	%p4, %r3, 0;
	neg.f64 	%fd54, %fd52;
	selp.f64 	%fd55, %fd54, %fd52, %p3;
	selp.f64 	%fd101, %fd55, %fd52, %p4;
	setp.neu.f32 	%p5, %f2, 0f00000000;
	@%p5 bra 	$L__BB0_3;
	setp.eq.s32 	%p6, %r5, 1062207488;
	selp.b32 	%r35, %r3, 0, %p6;
	setp.lt.s32 	%p7, %r34, 0;
	or.b32  	%r36, %r35, 2146435072;
	selp.b32 	%r37, %r36, %r35, %p7;
	mov.b32 	%r38, 0;
	mov.b64 	%fd101, {%r38, %r37};
$L__BB0_3:
	add.f64 	%fd56, %fd1, 0d4000000000000000;
	{
	.reg .b32 %temp; 
	mov.b64 	{%temp, %r39}, %fd56;
	}
	and.b32  	%r40, %r39, 2146435072;
	setp.ne.s32 	%p8, %r40, 2146435072;
	@%p8 bra 	$L__BB0_8;
	setp.num.f32 	%p9, %f2, %f2;
	@%p9 bra 	$L__BB0_6;
	mov.f64 	%fd57, 0d4000000000000000;
	add.rn.f64 	%fd101, %fd1, %fd57;
	bra.uni 	$L__BB0_8;
$L__BB0_6:
	setp.neu.f64 	%p10, %fd2, 0d7FF0000000000000;
	@%p10 bra 	$L__BB0_8;
	setp.lt.s32 	%p11, %r3, 0;
	setp.eq.s32 	%p12, %r5, 1062207488;
	setp.lt.s32 	%p13, %r34, 0;
	selp.b32 	%r42, 0, 2146435072, %p13;
	and.b32  	%r43, %r34, 2147483647;
	setp.ne.s32 	%p14, %r43, 1071644672;
	or.b32  	%r44, %r42, -2147483648;
	selp.b32 	%r45, %r44, %r42, %p14;
	selp.b32 	%r46, %r45, %r42, %p12;
	selp.b32 	%r47, %r46, %r42, %p11;
	mov.b32 	%r48, 0;
	mov.b64 	%fd101, {%r48, %r47};
$L__BB0_8:
	setp.eq.s32 	%p15, %r5, 1062207488;
	setp.eq.f32 	%p16, %f2, 0f3F800000;
	selp.f64 	%fd9, 0d3FF0000000000000, %fd101, %p16;
	ld.global.f32 	%f3, [%rd2+4];
	ld.global.f32 	%f11, [%rd1+4];
	sub.f32 	%f4, %f3, %f11;
	cvt.f64.f32 	%fd10, %f4;
	{
	.reg .b32 %temp; 
	mov.b64 	{%temp, %r6}, %fd10;
	}
	abs.f64 	%fd11, %fd10;
	{ // callseq 1, 0
	.param .b64 param0;
	st.param.f64 	[param0], %fd11;
	.param .b64 retval0;
	call.uni (retval0), 
	__internal_accurate_pow, 
	(
	param0
	);
	ld.param.f64 	%fd58, [retval0];
	} // callseq 1
	setp.lt.s32 	%p17, %r6, 0;
	neg.f64 	%fd60, %fd58;
	selp.f64 	%fd61, %fd60, %fd58, %p15;
	selp.f64 	%fd103, %fd61, %fd58, %p17;
	setp.neu.f32 	%p18, %f4, 0f00000000;
	@%p18 bra 	$L__BB0_10;
	setp.eq.s32 	%p19, %r5, 1062207488;
	selp.b32 	%r50, %r6, 0, %p19;
	setp.lt.s32 	%p20, %r34, 0;
	or.b32  	%r51, %r50, 2146435072;
	selp.b32 	%r52, %r51, %r50, %p20;
	mov.b32 	%r53, 0;
	mov.b64 	%fd103, {%r53, %r52};
$L__BB0_10:
	add.f64 	%fd62, %fd10, 0d4000000000000000;
	{
	.reg .b32 %temp; 
	mov.b64 	{%temp, %r54}, %fd62;
	}
	and.b32  	%r55, %r54, 2146435072;
	setp.ne.s32 	%p21, %r55, 2146435072;
	@%p21 bra 	$L__BB0_15;
	setp.num.f32 	%p22, %f4, %f4;
	@%p22 bra 	$L__BB0_13;
	mov.f64 	%fd63, 0d4000000000000000;
	add.rn.f64 	%fd103, %fd10, %fd63;
	bra.uni 	$L__BB0_15;
$L__BB0_13:
	setp.neu.f64 	%p23, %fd11, 0d7FF0000000000000;
	@%p23 bra 	$L__BB0_15;
	setp.lt.s32 	%p24, %r6, 0;
	setp.eq.s32 	%p25, %r5, 1062207488;
	setp.lt.s32 	%p26, %r34, 0;
	selp.b32 	%r57, 0, 2146435072, %p26;
	and.b32  	%r58, %r34, 2147483647;
	setp.ne.s32 	%p27, %r58, 1071644672;
	or.b32  	%r59, %r57, -2147483648;
	selp.b32 	%r60, %r59, %r57, %p27;
	selp.b32 	%r61, %r60, %r57, %p25;
	selp.b32 	%r62, %r61, %r57, %p24;
	mov.b32 	%r63, 0;
	mov.b64 	%fd103, {%r63, %r62};
$L__BB0_15:
	setp.eq.s32 	%p28, %r5, 1062207488;
	setp.eq.f32 	%p29, %f4, 0f3F800000;
	selp.f64 	%fd64, 0d3FF0000000000000, %fd103, %p29;
	add.f64 	%fd18, %fd9, %fd64;
	ld.global.f32 	%f5, [%rd2+8];
	ld.global.f32 	%f12, [%rd1+8];
	sub.f32 	%f6, %f5, %f12;
	cvt.f64.f32 	%fd19, %f6;
	{
	.reg .b32 %temp; 
	mov.b64 	{%temp, %r7}, %fd19;
	}
	abs.f64 	%fd20, %fd19;
	{ // callseq 2, 0
	.param .b64 param0;
	st.param.f64 	[param0], %fd20;
	.param .b64 retval0;
	call.uni (retval0), 
	__internal_accurate_pow, 
	(
	param0
	);
	ld.param.f64 	%fd65, [retval0];
	} // callseq 2
	setp.lt.s32 	%p30, %r7, 0;
	neg.f64 	%fd67, %fd65;
	selp.f64 	%fd68, %fd67, %fd65, %p28;
	selp.f64 	%fd105, %fd68, %fd65, %p30;
	setp.neu.f32 	%p31, %f6, 0f00000000;
	@%p31 bra 	$L__BB0_17;
	setp.eq.s32 	%p32, %r5, 1062207488;
	selp.b32 	%r65, %r7, 0, %p32;
	setp.lt.s32 	%p33, %r34, 0;
	or.b32  	%r66, %r65, 2146435072;
	selp.b32 	%r67, %r66, %r65, %p33;
	mov.b32 	%r68, 0;
	mov.b64 	%fd105, {%r68, %r67};
$L__BB0_17:
	add.f64 	%fd69, %fd19, 0d4000000000000000;
	{
	.reg .b32 %temp; 
	mov.b64 	{%temp, %r69}, %fd69;
	}
	and.b32  	%r70, %r69, 2146435072;
	setp.ne.s32 	%p34, %r70, 2146435072;
	@%p34 bra 	$L__BB0_22;
	setp.num.f32 	%p35, %f6, %f6;
	@%p35 bra 	$L__BB0_20;
	mov.f64 	%fd70, 0d4000000000000000;
	add.rn.f64 	%fd105, %fd19, %fd70;
	bra.uni 	$L__BB0_22;
$L__BB0_20:
	setp.neu.f64 	%p36, %fd20, 0d7FF0000000000000;
	@%p36 bra 	$L__BB0_22;
	setp.lt.s32 	%p37, %r7, 0;
	setp.eq.s32 	%p38, %r5, 1062207488;
	setp.lt.s32 	%p39, %r34, 0;
	selp.b32 	%r72, 0, 2146435072, %p39;
	and.b32  	%r73, %r34, 2147483647;
	setp.ne.s32 	%p40, %r73, 1071644672;
	or.b32  	%r74, %r72, -2147483648;
	selp.b32 	%r75, %r74, %r72, %p40;
	selp.b32 	%r76, %r75, %r72, %p38;
	selp.b32 	%r77, %r76, %r72, %p37;
	mov.b32 	%r78, 0;
	mov.b64 	%fd105, {%r78, %r77};
$L__BB0_22:
	setp.eq.f32 	%p41, %f6, 0f3F800000;
	selp.f64 	%fd71, 0d3FF0000000000000, %fd105, %p41;
	add.f64 	%fd27, %fd18, %fd71;
	setp.lt.s32 	%p42, %r21, 2;
	mov.b32 	%r112, 0;
	@%p42 bra 	$L__BB0_40;
	setp.eq.s32 	%p43, %r5, 1062207488;
	sqrt.rn.f64 	%fd106, %fd27;
	setp.lt.s32 	%p44, %r34, 0;
	selp.b32 	%r8, 0, 2146435072, %p44;
	and.b32  	%r81, %r34, 2147483647;
	setp.ne.s32 	%p45, %r81, 1071644672;
	and.pred  	%p1, %p43, %p45;
	or.b32  	%r9, %r8, -2147483648;
	neg.s32 	%r110, %r21;
	add.s64 	%rd14, %rd1, 20;
	mov.b32 	%r109, 0;
	mov.u32 	%r112, %r109;
$L__BB0_24:
	setp.lt.s32 	%p46, %r34, 0;
	setp.eq.s32 	%p47, %r5, 1062207488;
	add.s32 	%r109, %r109, 1;
	ld.global.f32 	%f13, [%rd14+-8];
	sub.f32 	%f7, %f1, %f13;
	cvt.f64.f32 	%fd30, %f7;
	{
	.reg .b32 %temp; 
	mov.b64 	{%temp, %r15}, %fd30;
	}
	abs.f64 	%fd31, %fd30;
	{ // callseq 3, 0
	.param .b64 param0;
	st.param.f64 	[param0], %fd31;
	.param .b64 retval0;
	call.uni (retval0), 
	__internal_accurate_pow, 
	(
	param0
	);
	ld.param.f64 	%fd72, [retval0];
	} // callseq 3
	setp.lt.s32 	%p49, %r15, 0;
	neg.f64 	%fd74, %fd72;
	selp.f64 	%fd75, %fd74, %fd72, %p47;
	selp.f64 	%fd76, %fd75, %fd72, %p49;
	setp.eq.f32 	%p50, %f7, 0f00000000;
	selp.b32 	%r82, %r15, 0, %p47;
	or.b32  	%r83, %r82, 2146435072;
	selp.b32 	%r84, %r83, %r82, %p46;
	mov.b32 	%r85, 0;
	mov.b64 	%fd77, {%r85, %r84};
	selp.f64 	%fd107, %fd77, %fd76, %p50;
	add.f64 	%fd78, %fd30, 0d4000000000000000;
	{
	.reg .b32 %temp; 
	mov.b64 	{%temp, %r86}, %fd78;
	}
	and.b32  	%r87, %r86, 2146435072;
	setp.ne.s32 	%p51, %r87, 2146435072;
	@%p51 bra 	$L__BB0_29;
	setp.num.f32 	%p52, %f7, %f7;
	@%p52 bra 	$L__BB0_27;
	mov.f64 	%fd79, 0d4000000000000000;
	add.rn.f64 	%fd107, %fd30, %fd79;
	bra.uni 	$L__BB0_29;
$L__BB0_27:
	setp.neu.f64 	%p53, %fd31, 0d7FF0000000000000;
	@%p53 bra 	$L__BB0_29;
	setp.lt.s32 	%p54, %r15, 0;
	selp.b32 	%r88, %r9, %r8, %p1;
	selp.b32 	%r89, %r88, %r8, %p54;
	mov.b32 	%r90, 0;
	mov.b64 	%fd107, {%r90, %r89};
$L__BB0_29:
	setp.lt.s32 	%p55, %r34, 0;
	setp.eq.s32 	%p56, %r5, 1062207488;
	setp.eq.f32 	%p58, %f7, 0f3F800000;
	selp.f64 	%fd36, 0d3FF0000000000000, %fd107, %p58;
	ld.global.f32 	%f14, [%rd14+-4];
	sub.f32 	%f8, %f3, %f14;
	cvt.f64.f32 	%fd37, %f8;
	{
	.reg .b32 %temp; 
	mov.b64 	{%temp, %r16}, %fd37;
	}
	abs.f64 	%fd38, %fd37;
	{ // callseq 4, 0
	.param .b64 param0;
	st.param.f64 	[param0], %fd38;
	.param .b64 retval0;
	call.uni (retval0), 
	__internal_accurate_pow, 
	(
	param0
	);
	ld.param.f64 	%fd80, [retval0];
	} // callseq 4
	setp.lt.s32 	%p59, %r16, 0;
	neg.f64 	%fd82, %fd80;
	selp.f64 	%fd83, %fd82, %fd80, %p56;
	selp.f64 	%fd84, %fd83, %fd80, %p59;
	setp.eq.f32 	%p60, %f8, 0f00000000;
	selp.b32 	%r91, %r16, 0, %p56;
	or.b32  	%r92, %r91, 2146435072;
	selp.b32 	%r93, %r92, %r91, %p55;
	mov.b32 	%r94, 0;
	mov.b64 	%fd85, {%r94, %r93};
	selp.f64 	%fd108, %fd85, %fd84, %p60;
	add.f64 	%fd86, %fd37, 0d4000000000000000;
	{
	.reg .b32 %temp; 
	mov.b64 	{%temp, %r95}, %fd86;
	}
	and.b32  	%r96, %r95, 2146435072;
	setp.ne.s32 	%p61, %r96, 2146435072;
	@%p61 bra 	$L__BB0_34;
	setp.num.f32 	%p62, %f8, %f8;
	@%p62 bra 	$L__BB0_32;
	mov.f64 	%fd87, 0d4000000000000000;
	add.rn.f64 	%fd108, %fd37, %fd87;
	bra.uni 	$L__BB0_34;
$L__BB0_32:
	setp.neu.f64 	%p63, %fd38, 0d7FF0000000000000;
	@%p63 bra 	$L__BB0_34;
	setp.lt.s32 	%p64, %r16, 0;
	selp.b32 	%r97, %r9, %r8, %p1;
	selp.b32 	%r98, %r97, %r8, %p64;
	mov.b32 	%r99, 0;
	mov.b64 	%fd108, {%r99, %r98};
$L__BB0_34:
	setp.lt.s32 	%p65, %r34, 0;
	setp.eq.s32 	%p66, %r5, 1062207488;
	setp.eq.f32 	%p68, %f8, 0f3F800000;
	selp.f64 	%fd88, 0d3FF0000000000000, %fd108, %p68;
	add.f64 	%fd43, %fd36, %fd88;
	ld.global.f32 	%f15, [%rd14];
	sub.f32 	%f9, %f5, %f15;
	cvt.f64.f32 	%fd44, %f9;
	{
	.reg .b32 %temp; 
	mov.b64 	{%temp, %r17}, %fd44;
	}
	abs.f64 	%fd45, %fd44;
	{ // callseq 5, 0
	.param .b64 param0;
	st.param.f64 	[param0], %fd45;
	.param .b64 retval0;
	call.uni (retval0), 
	__internal_accurate_pow, 
	(
	param0
	);
	ld.param.f64 	%fd89, [retval0];
	} // callseq 5
	setp.lt.s32 	%p69, %r17, 0;
	neg.f64 	%fd91, %fd89;
	selp.f64 	%fd92, %fd91, %fd89, %p66;
	selp.f64 	%fd93, %fd92, %fd89, %p69;
	setp.eq.f32 	%p70, %f9, 0f00000000;
	selp.b32 	%r100, %r17, 0, %p66;
	or.b32  	%r101, %r100, 2146435072;
	selp.b32 	%r102, %r101, %r100, %p65;
	mov.b32 	%r103, 0;
	mov.b64 	%fd94, {%r103, %r102};
	selp.f64 	%fd109, %fd94, %fd93, %p70;
	add.f64 	%fd95, %fd44, 0d4000000000000000;
	{
	.reg .b32 %temp; 
	mov.b64 	{%temp, %r104}, %fd95;
	}
	and.b32  	%r105, %r104, 2146435072;
	setp.ne.s32 	%p71, %r105, 2146435072;
	@%p71 bra 	$L__BB0_39;
	setp.num.f32 	%p72, %f9, %f9;
	@%p72 bra 	$L__BB0_37;
	mov.f64 	%fd96, 0d4000000000000000;
	add.rn.f64 	%fd109, %fd44, %fd96;
	bra.uni 	$L__BB0_39;
$L__BB0_37:
	setp.neu.f64 	%p73, %fd45, 0d7FF0000000000000;
	@%p73 bra 	$L__BB0_39;
	setp.lt.s32 	%p74, %r17, 0;
	selp.b32 	%r106, %r9, %r8, %p1;
	selp.b32 	%r107, %r106, %r8, %p74;
	mov.b32 	%r108, 0;
	mov.b64 	%fd109, {%r108, %r107};
$L__BB0_39:
	setp.eq.f32 	%p75, %f9, 0f3F800000;
	selp.f64 	%fd97, 0d3FF0000000000000, %fd109, %p75;
	add.f64 	%fd98, %fd43, %fd97;
	sqrt.rn.f64 	%fd99, %fd98;
	setp.lt.f64 	%p76, %fd99, %fd106;
	selp.f64 	%fd106, %fd99, %fd106, %p76;
	selp.b32 	%r112, %r109, %r112, %p76;
	add.s32 	%r110, %r110, 1;
	add.s64 	%rd14, %rd14, 12;
	setp.ne.s32 	%p77, %r110, -1;
	@%p77 bra 	$L__BB0_24;
$L__BB0_40:
	cvta.to.global.u64 	%rd11, %rd6;
	mul.wide.s32 	%rd12, %r2, 4;
	add.s64 	%rd13, %rd11, %rd12;
	st.global.u32 	[%rd13], %r112;
$L__BB0_41:
	ret;

}
.func  (.param .b64 func_retval0) __internal_accurate_pow(
	.param .b64 __internal_accurate_pow_param_0
)
{
	.reg .pred 	%p<8>;
	.reg .b32 	%r<49>;
	.reg .b32 	%f<3>;
	.reg .b64 	%fd<109>;

	ld.param.f64 	%fd10, [__internal_accurate_pow_param_0];
	{
	.reg .b32 %temp; 
	mov.b64 	{%temp, %r46}, %fd10;
	}
	{
	.reg .b32 %temp; 
	mov.b64 	{%r45, %temp}, %fd10;
	}
	shr.u32 	%r47, %r46, 20;
	setp.gt.u32 	%p1, %r46, 1048575;
	@%p1 bra 	$L__BB1_2;
	mul.f64 	%fd11, %fd10, 0d4350000000000000;
	{
	.reg .b32 %temp; 
	mov.b64 	{%temp, %r46}, %fd11;
	}
	{
	.reg .b32 %temp; 
	mov.b64 	{%r45, %temp}, %fd11;
	}
	shr.u32 	%r16, %r46, 20;
	add.s32 	%r47, %r16, -54;
$L__BB1_2:
	add.s32 	%r48, %r47, -1023;
	and.b32  	%r17, %r46, -2146435073;
	or.b32  	%r18, %r17, 1072693248;
	mov.b64 	%fd107, {%r45, %r18};
	setp.lt.u32 	%p2, %r18, 1073127583;
	@%p2 bra 	$L__BB1_4;
	{
	.reg .b32 %temp; 
	mov.b64 	{%r19, %temp}, %fd107;
	}
	{
	.reg .b32 %temp; 
	mov.b64 	{%temp, %r20}, %fd107;
	}
	add.s32 	%r21, %r20, -1048576;
	mov.b64 	%fd107, {%r19, %r21};
	add.s32 	%r48, %r47, -1022;
$L__BB1_4:
	add.f64 	%fd12, %fd107, 0dBFF0000000000000;
	add.f64 	%fd13, %fd107, 0d3FF0000000000000;
	rcp.approx.ftz.f64 	%fd14, %fd13;
	neg.f64 	%fd15, %fd13;
	fma.rn.f64 	%fd16, %fd15, %fd14, 0d3FF0000000000000;
	fma.rn.f64 	%fd17, %fd16, %fd16, %fd16;
	fma.rn.f64 	%fd18, %fd17, %fd14, %fd14;
	mul.f64 	%fd19, %fd12, %fd18;
	fma.rn.f64 	%fd20, %fd12, %fd18, %fd19;
	mul.f64 	%fd21, %fd20, %fd20;
	fma.rn.f64 	%fd22, %fd21, 0d3EB0F5FF7D2CAFE2, 0d3ED0F5D241AD3B5A;
	fma.rn.f64 	%fd23, %fd22, %fd21, 0d3EF3B20A75488A3F;
	fma.rn.f64 	%fd24, %fd23, %fd21, 0d3F1745CDE4FAECD5;
	fma.rn.f64 	%fd25, %fd24, %fd21, 0d3F3C71C7258A578B;
	fma.rn.f64 	%fd26, %fd25, %fd21, 0d3F6249249242B910;
	fma.rn.f64 	%fd27, %fd26, %fd21, 0d3F89999999999DFB;
	sub.f64 	%fd28, %fd12, %fd20;
	add.f64 	%fd29, %fd28, %fd28;
	neg.f64 	%fd30, %fd20;
	fma.rn.f64 	%fd31, %fd30, %fd12, %fd29;
	mul.f64 	%fd32, %fd18, %fd31;
	fma.rn.f64 	%fd33, %fd21, %fd27, 0d3FB5555555555555;
	mov.f64 	%fd34, 0d3FB5555555555555;
	sub.f64 	%fd35, %fd34, %fd33;
	fma.rn.f64 	%fd36, %fd21, %fd27, %fd35;
	add.f64 	%fd37, %fd36, 0dBC46A4CB00B9E7B0;
	add.f64 	%fd38, %fd33, %fd37;
	sub.f64 	%fd39, %fd33, %fd38;
	add.f64 	%fd40, %fd37, %fd39;
	mul.rn.f64 	%fd41, %fd20, %fd20;
	neg.f64 	%fd42, %fd41;
	fma.rn.f64 	%fd43, %fd20, %fd20, %fd42;
	{
	.reg .b32 %temp; 
	mov.b64 	{%r22, %temp}, %fd32;
	}
	{
	.reg .b32 %temp; 
	mov.b64 	{%temp, %r23}, %fd32;
	}
	add.s32 	%r24, %r23, 1048576;
	mov.b64 	%fd44, {%r22, %r24};
	fma.rn.f64 	%fd45, %fd20, %fd44, %fd43;
	mul.rn.f64 	%fd46, %fd41, %fd20;
	neg.f64 	%fd47, %fd46;
	fma.rn.f64 	%fd48, %fd41, %fd20, %fd47;
	fma.rn.f64 	%fd49, %fd41, %fd32, %fd48;
	fma.rn.f64 	%fd50, %fd45, %fd20, %fd49;
	mul.rn.f64 	%fd51, %fd38, %fd46;
	neg.f64 	%fd52, %fd51;
	fma.rn.f64 	%fd53, %fd38, %fd46, %fd52;
	fma.rn.f64 	%fd54, %fd38, %fd50, %fd53;
	fma.rn.f64 	%fd55, %fd40, %fd46, %fd54;
	add.f64 	%fd56, %fd51, %fd55;
	sub.f64 	%fd57, %fd51, %fd56;
	add.f64 	%fd58, %fd55, %fd57;
	add.f64 	%fd59, %fd20, %fd56;
	sub.f64 	%fd60, %fd20, %fd59;
	add.f64 	%fd61, %fd56, %fd60;
	add.f64 	%fd62, %fd58, %fd61;
	add.f64 	%fd63, %fd32, %fd62;
	add.f64 	%fd64, %fd59, %fd63;
	sub.f64 	%fd65, %fd59, %fd64;
	add.f64 	%fd66, %fd63, %fd65;
	xor.b32  	%r25, %r48, -2147483648;
	mov.b32 	%r26, 1127219200;
	mov.b64 	%fd67, {%r25, %r26};
	mov.b32 	%r27, -2147483648;
	mov.b64 	%fd68, {%r27, %r26};
	sub.f64 	%fd69, %fd67, %fd68;
	fma.rn.f64 	%fd70, %fd69, 0d3FE62E42FEFA39EF, %fd64;
	fma.rn.f64 	%fd71, %fd69, 0dBFE62E42FEFA39EF, %fd70;
	sub.f64 	%fd72, %fd71, %fd64;
	sub.f64 	%fd73, %fd66, %fd72;
	fma.rn.f64 	%fd74, %fd69, 0d3C7ABC9E3B39803F, %fd73;
	add.f64 	%fd75, %fd70, %fd74;
	sub.f64 	%fd76, %fd70, %fd75;
	add.f64 	%fd77, %fd74, %fd76;
	mov.f64 	%fd78, 0d4000000000000000;
	{
	.reg .b32 %temp; 
	mov.b64 	{%temp, %r28}, %fd78;
	}
	{
	.reg .b32 %temp; 
	mov.b64 	{%r29, %temp}, %fd78;
	}
	shl.b32 	%r30, %r28, 1;
	setp.gt.u32 	%p3, %r30, -33554433;
	and.b32  	%r31, %r28, -15728641;
	selp.b32 	%r32, %r31, %r28, %p3;
	mov.b64 	%fd79, {%r29, %r32};
	mul.rn.f64 	%fd80, %fd75, %fd79;
	neg.f64 	%fd81, %fd80;
	fma.rn.f64 	%fd82, %fd75, %fd79, %fd81;
	fma.rn.f64 	%fd83, %fd77, %fd79, %fd82;
	add.f64 	%fd4, %fd80, %fd83;
	sub.f64 	%fd84, %fd80, %fd4;
	add.f64 	%fd5, %fd83, %fd84;
	fma.rn.f64 	%fd85, %fd4, 0d3FF71547652B82FE, 0d4338000000000000;
	{
	.reg .b32 %temp; 
	mov.b64 	{%r13, %temp}, %fd85;
	}
	mov.f64 	%fd86, 0dC338000000000000;
	add.rn.f64 	%fd87, %fd85, %fd86;
	fma.rn.f64 	%fd88, %fd87, 0dBFE62E42FEFA39EF, %fd4;
	fma.rn.f64 	%fd89, %fd87, 0dBC7ABC9E3B39803F, %fd88;
	fma.rn.f64 	%fd90, %fd89, 0d3E5ADE1569CE2BDF, 0d3E928AF3FCA213EA;
	fma.rn.f64 	%fd91, %fd90, %fd89, 0d3EC71DEE62401315;
	fma.rn.f64 	%fd92, %fd91, %fd89, 0d3EFA01997C89EB71;
	fma.rn.f64 	%fd93, %fd92, %fd89, 0d3F2A01A014761F65;
	fma.rn.f64 	%fd94, %fd93, %fd89, 0d3F56C16C1852B7AF;
	fma.rn.f64 	%fd95, %fd94, %fd89, 0d3F81111111122322;
	fma.rn.f64 	%fd96, %fd95, %fd89, 0d3FA55555555502A1;
	fma.rn.f64 	%fd97, %fd96, %fd89, 0d3FC5555555555511;
	fma.rn.f64 	%fd98, %fd97, %fd89, 0d3FE000000000000B;
	fma.rn.f64 	%fd99, %fd98, %fd89, 0d3FF0000000000000;
	fma.rn.f64 	%fd100, %fd99, %fd89, 0d3FF0000000000000;
	{
	.reg .b32 %temp; 
	mov.b64 	{%r14, %temp}, %fd100;
	}
	{
	.reg .b32 %temp; 
	mov.b64 	{%temp, %r15}, %fd100;
	}
	shl.b32 	%r33, %r13, 20;
	add.s32 	%r34, %r33, %r15;
	mov.b64 	%fd108, {%r14, %r34};
	{
	.reg .b32 %temp; 
	mov.b64 	{%temp, %r35}, %fd4;
	}
	mov.b32 	%f2, %r35;
	abs.f32 	%f1, %f2;
	setp.lt.f32 	%p4, %f1, 0f4086232B;
	@%p4 bra 	$L__BB1_7;
	setp.lt.f64 	%p5, %fd4, 0d0000000000000000;
	add.f64 	%fd101, %fd4, 0d7FF0000000000000;
	selp.f64 	%fd108, 0d0000000000000000, %fd101, %p5;
	setp.geu.f32 	%p6, %f1, 0f40874800;
	@%p6 bra 	$L__BB1_7;
	shr.u32 	%r36, %r13, 31;
	add.s32 	%r37, %r13, %r36;
	shr.s32 	%r38, %r37, 1;
	shl.b32 	%r39, %r38, 20;
	add.s32 	%r40, %r15, %r39;
	mov.b64 	%fd102, {%r14, %r40};
	sub.s32 	%r41, %r13, %r38;
	shl.b32 	%r42, %r41, 20;
	add.s32 	%r43, %r42, 1072693248;
	mov.b32 	%r44, 0;
	mov.b64 	%fd103, {%r44, %r43};
	mul.f64 	%fd108, %fd103, %fd102;
$L__BB1_7:
	abs.f64 	%fd104, %fd108;
	setp.eq.f64 	%p7, %fd104, 0d7FF0000000000000;
	fma.rn.f64 	%fd105, %fd108, %fd5, %fd108;
	selp.f64 	%fd106, %fd108, %fd105, %p7;
	st.param.f64 	[func_retval0], %fd106;
	ret;

}


// ===== COMPILED SASS (sm_100) =====

	.target	sm_100

	.elftype	@"ET_EXEC"


//--------------------- .note.nv.tkinfo           --------------------------
	.section	.note.nv.tkinfo,"",@"SHT_NOTE"
	.sectionflags	@"SHF_NOTE_NV_TKINFO"
	.tkinfo
        /*0018*/ 	.word	0x00000002
        /*0030*/ 	.string	""
        /*0030*/ 	.string	"ptxas"
        /*0030*/ 	.string	"Cuda compilation tools, release 13.0, V13.0.88"
        /*0030*/ 	.string	"Build cuda_13.0.r13.0/compiler.36424714_0"
        /*0030*/ 	.string	"-arch sm_100 -m 64 "



//--------------------- .note.nv.cuinfo           --------------------------
	.section	.note.nv.cuinfo,"",@"SHT_NOTE"
	.sectionflags	@"SHF_NOTE_NV_CUINFO"
        /*0018*/ 	.short	0x0002
        /*001a*/ 	.short	0x0064
        /*001c*/ 	.short	0x0082
	.zero		2


//--------------------- .nv.info                  --------------------------
	.section	.nv.info,"",@"SHT_CUDA_INFO"
	.align	4


	//----- nvinfo : EIATTR_REGCOUNT
	.align		4
        /*0000*/ 	.byte	0x04, 0x2f
        /*0002*/ 	.short	(.L_1 - .L_0)
	.align		4
.L_0:
        /*0004*/ 	.word	index@(_Z10hsv_k_meanPiiPfS0_ii)
        /*0008*/ 	.word	0x0000002a


	//----- nvinfo : EIATTR_FRAME_SIZE
	.align		4
.L_1:
        /*000c*/ 	.byte	0x04, 0x11
        /*000e*/ 	.short	(.L_3 - .L_2)
	.align		4
.L_2:
        /*0010*/ 	.word	index@($_Z10hsv_k_meanPiiPfS0_ii$__internal_accurate_pow)
        /*0014*/ 	.word	0x00000000


	//----- nvinfo : EIATTR_FRAME_SIZE
	.align		4
.L_3:
        /*0018*/ 	.byte	0x04, 0x11
        /*001a*/ 	.short	(.L_5 - .L_4)
	.align		4
.L_4:
        /*001c*/ 	.word	index@($__internal_0_$__cuda_sm20_dsqrt_rn_f64_mediumpath_v1)
        /*0020*/ 	.word	0x00000000


	//----- nvinfo : EIATTR_FRAME_SIZE
	.align		4
.L_5:
        /*0024*/ 	.byte	0x04, 0x11
        /*0026*/ 	.short	(.L_7 - .L_6)
	.align		4
.L_6:
        /*0028*/ 	.word	index@(_Z10hsv_k_meanPiiPfS0_ii)
        /*002c*/ 	.word	0x00000000


	//----- nvinfo : EIATTR_MIN_STACK_SIZE
	.align		4
.L_7:
        /*0030*/ 	.byte	0x04, 0x12
        /*0032*/ 	.short	(.L_9 - .L_8)
	.align		4
.L_8:
        /*0034*/ 	.word	index@(_Z10hsv_k_meanPiiPfS0_ii)
        /*0038*/ 	.word	0x00000000
.L_9:


//--------------------- .nv.compat                --------------------------
	.section	.nv.compat,"",@"SHT_CUDA_COMPAT_INFO"
	.align	4
        /*0000*/ 	.byte	0x02, 0x09, 0x00, 0x00, 0x02, 0x02, 0x01, 0x00, 0x02, 0x05, 0x05, 0x00, 0x03, 0x07, 0x01, 0x01
        /*0010*/ 	.byte	0x02, 0x03, 0x00, 0x00, 0x02, 0x06, 0x01, 0x00, 0x04, 0x0b, 0x08, 0x00, 0x01, 0x00, 0x00, 0x00
        /*0020*/ 	.byte	0x00, 0x00, 0x00, 0x00


//--------------------- .nv.info._Z10hsv_k_meanPiiPfS0_ii --------------------------
	.section	.nv.info._Z10hsv_k_meanPiiPfS0_ii,"",@"SHT_CUDA_INFO"
	.sectionflags	@""
	.align	4


	//----- nvinfo : EIATTR_CUDA_API_VERSION
	.align		4
        /*0000*/ 	.byte	0x04, 0x37
        /*0002*/ 	.short	(.L_11 - .L_10)
.L_10:
        /*0004*/ 	.word	0x00000082


	//----- nvinfo : EIATTR_KPARAM_INFO
	.align		4
.L_11:
        /*0008*/ 	.byte	0x04, 0x17
        /*000a*/ 	.short	(.L_13 - .L_12)
.L_12:
        /*000c*/ 	.word	0x00000000
        /*0010*/ 	.short	0x0005
        /*0012*/ 	.short	0x0024
        /*0014*/ 	.byte	0x00, 0xf0, 0x11, 0x00


	//----- nvinfo : EIATTR_KPARAM_INFO
	.align		4
.L_13:
        /*0018*/ 	.byte	0x04, 0x17
        /*001a*/ 	.short	(.L_15 - .L_14)
.L_14:
        /*001c*/ 	.word	0x00000000
        /*0020*/ 	.short	0x0004
        /*0022*/ 	.short	0x0020
        /*0024*/ 	.byte	0x00, 0xf0, 0x11, 0x00


	//----- nvinfo : EIATTR_KPARAM_INFO
	.align		4
.L_15:
        /*0028*/ 	.byte	0x04, 0x17
        /*002a*/ 	.short	(.L_17 - .L_16)
.L_16:
        /*002c*/ 	.word	0x00000000
        /*0030*/ 	.short	0x0003
        /*0032*/ 	.short	0x0018
        /*0034*/ 	.byte	0x00, 0xf5, 0x21, 0x00


	//----- nvinfo : EIATTR_KPARAM_INFO
	.align		4
.L_17:
        /*0038*/ 	.byte	0x04, 0x17
        /*003a*/ 	.short	(.L_19 - .L_18)
.L_18:
        /*003c*/ 	.word	0x00000000
        /*0040*/ 	.short	0x0002
        /*0042*/ 	.short	0x0010
        /*0044*/ 	.byte	0x00, 0xf5, 0x21, 0x00


	//----- nvinfo : EIATTR_KPARAM_INFO
	.align		4
.L_19:
        /*0048*/ 	.byte	0x04, 0x17
        /*004a*/ 	.short	(.L_21 - .L_20)
.L_20:
        /*004c*/ 	.word	0x00000000
        /*0050*/ 	.short	0x0001
        /*0052*/ 	.short	0x0008
        /*0054*/ 	.byte	0x00, 0xf0, 0x11, 0x00


	//----- nvinfo : EIATTR_KPARAM_INFO
	.align		4
.L_21:
        /*0058*/ 	.byte	0x04, 0x17
        /*005a*/ 	.short	(.L_23 - .L_22)
.L_22:
        /*005c*/ 	.word	0x00000000
        /*0060*/ 	.short	0x0000
        /*0062*/ 	.short	0x0000
        /*0064*/ 	.byte	0x00, 0xf5, 0x21, 0x00


	//----- nvinfo : EIATTR_SPARSE_MMA_MASK
	.align		4
.L_23:
        /*0068*/ 	.byte	0x03, 0x50
        /*006a*/ 	.short	0x0000


	//----- nvinfo : EIATTR_MAXREG_COUNT
	.align		4
        /*006c*/ 	.byte	0x03, 0x1b
        /*006e*/ 	.short	0x00ff


	//----- nvinfo : EIATTR_MERCURY_ISA_VERSION
	.align		4
        /*0070*/ 	.byte	0x03, 0x5f
        /*0072*/ 	.short	0x0101


	//----- nvinfo : EIATTR_VRC_CTA_INIT_COUNT
	.align		4
        /*0074*/ 	.byte	0x02, 0x4a
	.zero		1
	.zero		1


	//----- nvinfo : EIATTR_EXIT_INSTR_OFFSETS
	.align		4
        /*0078*/ 	.byte	0x04, 0x1c
        /*007a*/ 	.short	(.L_25 - .L_24)


	//   ....[0]....
.L_24:
        /*007c*/ 	.word	0x000000d0


	//   ....[1]....
        /*0080*/ 	.word	0x00001060


	//----- nvinfo : EIATTR_CRS_STACK_SIZE
	.align		4
.L_25:
        /*0084*/ 	.byte	0x04, 0x1e
        /*0086*/ 	.short	(.L_27 - .L_26)
.L_26:
        /*0088*/ 	.word	0x00000000


	//----- nvinfo : EIATTR_CBANK_PARAM_SIZE
	.align		4
.L_27:
        /*008c*/ 	.byte	0x03, 0x19
        /*008e*/ 	.short	0x0028


	//----- nvinfo : EIATTR_PARAM_CBANK
	.align		4
        /*0090*/ 	.byte	0x04, 0x0a
        /*0092*/ 	.short	(.L_29 - .L_28)
	.align		4
.L_28:
        /*0094*/ 	.word	index@(.nv.constant0._Z10hsv_k_meanPiiPfS0_ii)
        /*0098*/ 	.short	0x0380
        /*009a*/ 	.short	0x0028


	//----- nvinfo : EIATTR_SW_WAR
	.align		4
.L_29:
        /*009c*/ 	.byte	0x04, 0x36
        /*009e*/ 	.short	(.L_31 - .L_30)
.L_30:
        /*00a0*/ 	.word	0x00000008
.L_31:


//--------------------- .nv.callgraph             --------------------------
	.section	.nv.callgraph,"",@"SHT_CUDA_CALLGRAPH"
	.align	4
	.sectionentsize	8
	.align		4
        /*0000*/ 	.word	0x00000000
	.align		4
        /*0004*/ 	.word	0xffffffff
	.align		4
        /*0008*/ 	.word	0x00000000
	.align		4
        /*000c*/ 	.word	0xfffffffe
	.align		4
        /*0010*/ 	.word	0x00000000
	.align		4
        /*0014*/ 	.word	0xfffffffd
	.align		4
        /*0018*/ 	.word	0x00000000
	.align		4
        /*001c*/ 	.word	0xfffffffc


//--------------------- .text._Z10hsv_k_meanPiiPfS0_ii --------------------------
	.section	.text._Z10hsv_k_meanPiiPfS0_ii,"ax",@progbits
	.align	128
        .global         _Z10hsv_k_meanPiiPfS0_ii
        .type           _Z10hsv_k_meanPiiPfS0_ii,@function
        .size           _Z10hsv_k_meanPiiPfS0_ii,(.L_x_31 - _Z10hsv_k_meanPiiPfS0_ii)
        .other          _Z10hsv_k_meanPiiPfS0_ii,@"STO_CUDA_ENTRY STV_DEFAULT"
_Z10hsv_k_meanPiiPfS0_ii:
.text._Z10hsv_k_meanPiiPfS0_ii:
[----:B------:R-:W-:Y:S01]  /*0000*/  LDC R1, c[0x0][0x37c] ;  /* 0x0000df00ff017b82 */ /* 0x000fe20000000800 */
[----:B------:R-:W0:Y:S07]  /*0010*/  S2R R3, SR_TID.Y ;  /* 0x0000000000037919 */ /* 0x000e2e0000002200 */
[----:B------:R-:W0:Y:S01]  /*0020*/  S2UR UR6, SR_CTAID.Y ;  /* 0x00000000000679c3 */ /* 0x000e220000002600 */
[----:B------:R-:W1:Y:S01]  /*0030*/  LDCU.64 UR4, c[0x0][0x3a0] ;  /* 0x00007400ff0477ac */ /* 0x000e620008000a00 */
[----:B------:R-:W2:Y:S06]  /*0040*/  S2R R5, SR_TID.X ;  /* 0x0000000000057919 */ /* 0x000eac0000002100 */
[----:B------:R-:W0:Y:S08]  /*0050*/  LDC R32, c[0x0][0x364] ;  /* 0x0000d900ff207b82 */ /* 0x000e300000000800 */
[----:B------:R-:W2:Y:S01]  /*0060*/  S2UR UR7, SR_CTAID.X ;  /* 0x00000000000779c3 */ /* 0x000ea20000002500 */
[----:B-1----:R-:W-:-:S07]  /*0070*/  UIMAD UR4, UR5, UR4, URZ ;  /* 0x00000004050472a4 */ /* 0x002fce000f8e02ff */
[----:B------:R-:W2:Y:S01]  /*0080*/  LDC R0, c[0x0][0x360] ;  /* 0x0000d800ff007b82 */ /* 0x000ea20000000800 */
[----:B0-----:R-:W-:Y:S02]  /*0090*/  IMAD R32, R32, UR6, R3 ;  /* 0x0000000620207c24 */ /* 0x001fe4000f8e0203 */
[----:B--2---:R-:W-:-:S04]  /*00a0*/  IMAD R3, R0, UR7, R5 ;  /* 0x0000000700037c24 */ /* 0x004fc8000f8e0205 */
[----:B------:R-:W-:-:S05]  /*00b0*/  IMAD R32, R32, UR5, R3 ;  /* 0x0000000520207c24 */ /* 0x000fca000f8e0203 */
[----:B------:R-:W-:-:S13]  /*00c0*/  ISETP.GE.AND P0, PT, R32, UR4, PT ;  /* 0x0000000420007c0c */ /* 0x000fda000bf06270 */
[----:B------:R-:W-:Y:S05]  /*00d0*/  @P0 EXIT ;  /* 0x000000000000094d */ /* 0x000fea0003800000 */
[----:B------:R-:W0:Y:S01]  /*00e0*/  LDC.64 R36, c[0x0][0x398] ;  /* 0x0000e600ff247b82 */ /* 0x000e220000000a00 */
[----:B------:R-:W1:Y:S01]  /*00f0*/  LDCU.64 UR8, c[0x0][0x358] ;  /* 0x00006b00ff0877ac */ /* 0x000e620008000a00 */
[----:B------:R-:W-:-:S06]  /*0100*/  IMAD R3, R3, 0x2, R32 ;  /* 0x0000000203037824 */ /* 0x000fcc00078e0220 */
[----:B------:R-:W2:Y:S01]  /*0110*/  LDC.64 R8, c[0x0][0x390] ;  /* 0x0000e400ff087b82 */ /* 0x000ea20000000a00 */
[----:B0-----:R-:W-:-:S05]  /*0120*/  IMAD.WIDE R36, R3, 0x4, R36 ;  /* 0x0000000403247825 */ /* 0x001fca00078e0224 */
[----:B-1----:R-:W3:Y:S04]  /*0130*/  LDG.E R4, desc[UR8][R36.64] ;  /* 0x0000000824047981 */ /* 0x002ee8000c1e1900 */
[----:B--2---:R-:W3:Y:S01]  /*0140*/  LDG.E R9, desc[UR8][R8.64] ;  /* 0x0000000808097981 */ /* 0x004ee2000c1e1900 */
[----:B------:R-:W-:Y:S01]  /*0150*/  BSSY.RECONVERGENT B0, `(.L_x_0) ;  /* 0x0000007000007945 */ /* 0x000fe20003800200 */
[----:B------:R-:W-:Y:S01]  /*0160*/  MOV R34, 0x1c0 ;  /* 0x000001c000227802 */ /* 0x000fe20000000f00 */
[----:B---3--:R-:W-:-:S04]  /*0170*/  FADD R2, R4, -R9 ;  /* 0x8000000904027221 */ /* 0x008fc80000000000 */
[----:B------:R-:W0:Y:S02]  /*0180*/  F2F.F64.F32 R6, R2 ;  /* 0x0000000200067310 */ /* 0x000e240000201800 */
[----:B0-----:R-:W-:-:S10]  /*0190*/  DADD R16, -RZ, |R6| ;  /* 0x00000000ff107229 */ /* 0x001fd40000000506 */
[----:B------:R-:W-:-:S07]  /*01a0*/  IMAD.MOV.U32 R5, RZ, RZ, R17 ;  /* 0x000000ffff057224 */ /* 0x000fce00078e0011 */
[----:B------:R-:W-:Y:S05]  /*01b0*/  CALL.REL.NOINC `($_Z10hsv_k_meanPiiPfS0_ii$__internal_accurate_pow) ;  /* 0x0000001000547944 */ /* 0x000fea0003c00000 */
[----:B------:R-:W-:Y:S05]  /*01c0*/  BSYNC.RECONVERGENT B0 ;  /* 0x0000000000007941 */ /* 0x000fea0003800200 */
.L_x_0:
[----:B------:R-:W0:Y:S01]  /*01d0*/  LDC.64 R12, c[0x0][0x390] ;  /* 0x0000e400ff0c7b82 */ /* 0x000e220000000a00 */
[----:B------:R-:W2:Y:S04]  /*01e0*/  LDG.E R3, desc[UR8][R36.64+0x4] ;  /* 0x0000040824037981 */ /* 0x000ea8000c1e1900 */
[----:B0-----:R-:W2:Y:S01]  /*01f0*/  LDG.E R0, desc[UR8][R12.64+0x4] ;  /* 0x000004080c007981 */ /* 0x001ea2000c1e1900 */
[----:B------:R-:W-:Y:S01]  /*0200*/  DADD R8, R6, 2 ;  /* 0x4000000006087429 */ /* 0x000fe20000000000 */
[C---:B------:R-:W-:Y:S01]  /*0210*/  FSETP.NEU.AND P1, PT, R2.reuse, RZ, PT ;  /* 0x000000ff0200720b */ /* 0x040fe20003f2d000 */
[----:B------:R-:W-:Y:S01]  /*0220*/  BSSY.RECONVERGENT B0, `(.L_x_1) ;  /* 0x000000f000007945 */ /* 0x000fe20003800200 */
[----:B------:R-:W-:-:S07]  /*0230*/  FSETP.NEU.AND P0, PT, R2, 1, PT ;  /* 0x3f8000000200780b */ /* 0x000fce0003f0d000 */
[----:B------:R-:W-:-:S04]  /*0240*/  LOP3.LUT R8, R9, 0x7ff00000, RZ, 0xc0, !PT ;  /* 0x7ff0000009087812 */ /* 0x000fc800078ec0ff */
[----:B------:R-:W-:Y:S02]  /*0250*/  ISETP.NE.AND P2, PT, R8, 0x7ff00000, PT ;  /* 0x7ff000000800780c */ /* 0x000fe40003f45270 */
[----:B------:R-:W-:Y:S01]  /*0260*/  @!P1 CS2R R14, SRZ ;  /* 0x00000000000e9805 */ /* 0x000fe2000001ff00 */
[----:B--2---:R-:W-:-:S04]  /*0270*/  FADD R0, R3, -R0 ;  /* 0x8000000003007221 */ /* 0x004fc80000000000 */
[----:B------:R-:W0:Y:S02]  /*0280*/  F2F.F64.F32 R10, R0 ;  /* 0x00000000000a7310 */ /* 0x000e240000201800 */
[----:B0-----:R-:W-:-:S04]  /*0290*/  DADD R16, -RZ, |R10| ;  /* 0x00000000ff107229 */ /* 0x001fc8000000050a */
[----:B------:R-:W-:Y:S07]  /*02a0*/  @P2 BRA `(.L_x_2) ;  /* 0x0000000000182947 */ /* 0x000fee0003800000 */
[----:B------:R-:W-:-:S13]  /*02b0*/  FSETP.NAN.AND P1, PT, R2, R2, PT ;  /* 0x000000020200720b */ /* 0x000fda0003f28000 */
[----:B------:R-:W-:Y:S01]  /*02c0*/  @P1 DADD R14, R6, 2 ;  /* 0x40000000060e1429 */ /* 0x000fe20000000000 */
[----:B------:R-:W-:Y:S10]  /*02d0*/  @P1 BRA `(.L_x_2) ;  /* 0x00000000000c1947 */ /* 0x000ff40003800000 */
[----:B------:R-:W-:-:S14]  /*02e0*/  DSETP.NEU.AND P1, PT, |R6|, +INF , PT ;  /* 0x7ff000000600742a */ /* 0x000fdc0003f2d200 */
[----:B------:R-:W-:Y:S02]  /*02f0*/  @!P1 IMAD.MOV.U32 R14, RZ, RZ, 0x0 ;  /* 0x00000000ff0e9424 */ /* 0x000fe400078e00ff */
[----:B------:R-:W-:-:S07]  /*0300*/  @!P1 IMAD.MOV.U32 R15, RZ, RZ, 0x7ff00000 ;  /* 0x7ff00000ff0f9424 */ /* 0x000fce00078e00ff */
.L_x_2:
[----:B------:R-:W-:Y:S05]  /*0310*/  BSYNC.RECONVERGENT B0 ;  /* 0x0000000000007941 */ /* 0x000fea0003800200 */
.L_x_1:
[----:B------:R-:W-:Y:S01]  /*0320*/  BSSY.RECONVERGENT B0, `(.L_x_3) ;  /* 0x0000006000007945 */ /* 0x000fe20003800200 */
[----:B------:R-:W-:Y:S01]  /*0330*/  FSEL R6, R14, RZ, P0 ;  /* 0x000000ff0e067208 */ /* 0x000fe20000000000 */
[----:B------:R-:W-:Y:S01]  /*0340*/  IMAD.MOV.U32 R5, RZ, RZ, R17 ;  /* 0x000000ffff057224 */ /* 0x000fe200078e0011 */
[----:B------:R-:W-:Y:S02]  /*0350*/  FSEL R7, R15, 1.875, P0 ;  /* 0x3ff000000f077808 */ /* 0x000fe40000000000 */
[----:B------:R-:W-:-:S07]  /*0360*/  MOV R34, 0x380 ;  /* 0x0000038000227802 */ /* 0x000fce0000000f00 */
[----:B------:R-:W-:Y:S05]  /*0370*/  CALL.REL.NOINC `($_Z10hsv_k_meanPiiPfS0_ii$__internal_accurate_pow) ;  /* 0x0000000c00e47944 */ /* 0x000fea0003c00000 */
[----:B------:R-:W-:Y:S05]  /*0380*/  BSYNC.RECONVERGENT B0 ;  /* 0x0000000000007941 */ /* 0x000fea0003800200 */
.L_x_3:
        /* <DEDUP_REMOVED lines=20> */
.L_x_5:
[----:B------:R-:W-:Y:S05]  /*04d0*/  BSYNC.RECONVERGENT B0 ;  /* 0x0000000000007941 */ /* 0x000fea0003800200 */
.L_x_4:
[----:B------:R-:W-:Y:S01]  /*04e0*/  FSEL R10, R14, RZ, P0 ;  /* 0x000000ff0e0a7208 */ /* 0x000fe20000000000 */
[----:B------:R-:W-:Y:S01]  /*04f0*/  BSSY.RECONVERGENT B0, `(.L_x_6) ;  /* 0x0000006000007945 */ /* 0x000fe20003800200 */
[----:B------:R-:W-:Y:S01]  /*0500*/  FSEL R11, R15, 1.875, P0 ;  /* 0x3ff000000f0b7808 */ /* 0x000fe20000000000 */
[----:B------:R-:W-:Y:S01]  /*0510*/  IMAD.MOV.U32 R5, RZ, RZ, R17 ;  /* 0x000000ffff057224 */ /* 0x000fe200078e0011 */
[----:B------:R-:W-:-:S04]  /*0520*/  MOV R34, 0x550 ;  /* 0x0000055000227802 */ /* 0x000fc80000000f00 */
[----:B------:R-:W-:-:S11]  /*0530*/  DADD R6, R6, R10 ;  /* 0x0000000006067229 */ /* 0x000fd6000000000a */
[----:B------:R-:W-:Y:S05]  /*0540*/  CALL.REL.NOINC `($_Z10hsv_k_meanPiiPfS0_ii$__internal_accurate_pow) ;  /* 0x0000000c00707944 */ /* 0x000fea0003c00000 */
[----:B------:R-:W-:Y:S05]  /*0550*/  BSYNC.RECONVERGENT B0 ;  /* 0x0000000000007941 */ /* 0x000fea0003800200 */
.L_x_6:
[----:B------:R-:W-:Y:S01]  /*0560*/  DADD R10, R8, 2 ;  /* 0x40000000080a7429 */ /* 0x000fe20000000000 */
[----:B------:R-:W-:Y:S01]  /*0570*/  FSETP.NEU.AND P0, PT, R12, RZ, PT ;  /* 0x000000ff0c00720b */ /* 0x000fe20003f0d000 */
[----:B------:R-:W-:Y:S08]  /*0580*/  BSSY.RECONVERGENT B0, `(.L_x_7) ;  /* 0x000000b000007945 */ /* 0x000ff00003800200 */
[----:B------:R-:W-:-:S04]  /*0590*/  LOP3.LUT R10, R11, 0x7ff00000, RZ, 0xc0, !PT ;  /* 0x7ff000000b0a7812 */ /* 0x000fc800078ec0ff */
[----:B------:R-:W-:Y:S02]  /*05a0*/  ISETP.NE.AND P1, PT, R10, 0x7ff00000, PT ;  /* 0x7ff000000a00780c */ /* 0x000fe40003f25270 */
[----:B------:R-:W-:-:S11]  /*05b0*/  @!P0 CS2R R14, SRZ ;  /* 0x00000000000e8805 */ /* 0x000fd6000001ff00 */
[----:B------:R-:W-:Y:S05]  /*05c0*/  @P1 BRA `(.L_x_8) ;  /* 0x0000000000181947 */ /* 0x000fea0003800000 */
[----:B------:R-:W-:-:S13]  /*05d0*/  FSETP.NAN.AND P0, PT, R12, R12, PT ;  /* 0x0000000c0c00720b */ /* 0x000fda0003f08000 */
[----:B------:R-:W-:Y:S01]  /*05e0*/  @P0 DADD R14, R8, 2 ;  /* 0x40000000080e0429 */ /* 0x000fe20000000000 */
[----:B------:R-:W-:Y:S10]  /*05f0*/  @P0 BRA `(.L_x_8) ;  /* 0x00000000000c0947 */ /* 0x000ff40003800000 */
[----:B------:R-:W-:-:S14]  /*0600*/  DSETP.NEU.AND P0, PT, |R8|, +INF , PT ;  /* 0x7ff000000800742a */ /* 0x000fdc0003f0d200 */
[----:B------:R-:W-:Y:S02]  /*0610*/  @!P0 IMAD.MOV.U32 R14, RZ, RZ, 0x0 ;  /* 0x00000000ff0e8424 */ /* 0x000fe400078e00ff */
[----:B------:R-:W-:-:S07]  /*0620*/  @!P0 IMAD.MOV.U32 R15, RZ, RZ, 0x7ff00000 ;  /* 0x7ff00000ff0f8424 */ /* 0x000fce00078e00ff */
.L_x_8:
[----:B------:R-:W-:Y:S05]  /*0630*/  BSYNC.RECONVERGENT B0 ;  /* 0x0000000000007941 */ /* 0x000fea0003800200 */
.L_x_7:
[----:B------:R-:W0:Y:S01]  /*0640*/  LDCU UR4, c[0x0][0x388] ;  /* 0x00007100ff0477ac */ /* 0x000e220008000800 */
[----:B------:R-:W-:Y:S01]  /*0650*/  FSETP.NEU.AND P0, PT, R12, 1, PT ;  /* 0x3f8000000c00780b */ /* 0x000fe20003f0d000 */
[----:B------:R-:W-:-:S03]  /*0660*/  IMAD.MOV.U32 R0, RZ, RZ, RZ ;  /* 0x000000ffff007224 */ /* 0x000fc600078e00ff */
[----:B------:R-:W-:Y:S02]  /*0670*/  FSEL R8, R14, RZ, P0 ;  /* 0x000000ff0e087208 */ /* 0x000fe40000000000 */
[----:B------:R-:W-:-:S06]  /*0680*/  FSEL R9, R15, 1.875, P0 ;  /* 0x3ff000000f097808 */ /* 0x000fcc0000000000 */
[----:B------:R-:W-:Y:S01]  /*0690*/  DADD R8, R6, R8 ;  /* 0x0000000006087229 */ /* 0x000fe20000000008 */
[----:B0-----:R-:W-:-:S09]  /*06a0*/  UISETP.GE.AND UP0, UPT, UR4, 0x2, UPT ;  /* 0x000000020400788c */ /* 0x001fd2000bf06270 */
[----:B------:R-:W-:Y:S05]  /*06b0*/  BRA.U !UP0, `(.L_x_9) ;  /* 0x00000009085c7547 */ /* 0x000fea000b800000 */
[----:B------:R-:W0:Y:S01]  /*06c0*/  MUFU.RSQ64H R7, R9 ;  /* 0x0000000900077308 */ /* 0x000e220000001c00 */
[----:B------:R-:W-:Y:S01]  /*06d0*/  VIADD R6, R9, 0xfcb00000 ;  /* 0xfcb0000009067836 */ /* 0x000fe20000000000 */
[----:B------:R-:W-:Y:S01]  /*06e0*/  BSSY.RECONVERGENT B0, `(.L_x_10) ;  /* 0x0000016000007945 */ /* 0x000fe20003800200 */
[----:B------:R-:W-:Y:S02]  /*06f0*/  IMAD.MOV.U32 R12, RZ, RZ, 0x0 ;  /* 0x00000000ff0c7424 */ /* 0x000fe400078e00ff */
[----:B------:R-:W-:Y:S01]  /*0700*/  IMAD.MOV.U32 R13, RZ, RZ, 0x3fd80000 ;  /* 0x3fd80000ff0d7424 */ /* 0x000fe200078e00ff */
[----:B------:R-:W-:Y:S01]  /*0710*/  ISETP.GE.U32.AND P0, PT, R6, 0x7ca00000, PT ;  /* 0x7ca000000600780c */ /* 0x000fe20003f06070 */
[----:B0-----:R-:W-:-:S08]  /*0720*/  DMUL R10, R6, R6 ;  /* 0x00000006060a7228 */ /* 0x001fd00000000000 */
[----:B------:R-:W-:-:S08]  /*0730*/  DFMA R10, R8, -R10, 1 ;  /* 0x3ff00000080a742b */ /* 0x000fd0000000080a */
[----:B------:R-:W-:Y:S02]  /*0740*/  DFMA R12, R10, R12, 0.5 ;  /* 0x3fe000000a0c742b */ /* 0x000fe4000000000c */
[----:B------:R-:W-:-:S08]  /*0750*/  DMUL R10, R6, R10 ;  /* 0x0000000a060a7228 */ /* 0x000fd00000000000 */
[----:B------:R-:W-:-:S08]  /*0760*/  DFMA R14, R12, R10, R6 ;  /* 0x0000000a0c0e722b */ /* 0x000fd00000000006 */
[----:B------:R-:W-:Y:S02]  /*0770*/  DMUL R12, R8, R14 ;  /* 0x0000000e080c7228 */ /* 0x000fe40000000000 */
[----:B------:R-:W-:Y:S02]  /*0780*/  VIADD R11, R15, 0xfff00000 ;  /* 0xfff000000f0b7836 */ /* 0x000fe40000000000 */
[----:B------:R-:W-:-:S04]  /*0790*/  IMAD.MOV.U32 R10, RZ, RZ, R14 ;  /* 0x000000ffff0a7224 */ /* 0x000fc800078e000e */
[----:B------:R-:W-:-:S08]  /*07a0*/  DFMA R16, R12, -R12, R8 ;  /* 0x8000000c0c10722b */ /* 0x000fd00000000008 */
[----:B------:R-:W-:Y:S01]  /*07b0*/  DFMA R38, R16, R10, R12 ;  /* 0x0000000a1026722b */ /* 0x000fe2000000000c */
[----:B------:R-:W-:Y:S10]  /*07c0*/  @!P0 BRA `(.L_x_11) ;  /* 0x00000000001c8947 */ /* 0x000ff40003800000 */
[----:B------:R-:W-:Y:S01]  /*07d0*/  IMAD.MOV.U32 R10, RZ, RZ, R8 ;  /* 0x000000ffff0a7224 */ /* 0x000fe200078e0008 */
[----:B------:R-:W-:Y:S01]  /*07e0*/  MOV R8, 0x820 ;  /* 0x0000082000087802 */ /* 0x000fe20000000f00 */
[----:B------:R-:W-:Y:S02]  /*07f0*/  IMAD.MOV.U32 R5, RZ, RZ, R6 ;  /* 0x000000ffff057224 */ /* 0x000fe400078e0006 */
[----:B------:R-:W-:-:S07]  /*0800*/  IMAD.MOV.U32 R15, RZ, RZ, R11 ;  /* 0x000000ffff0f7224 */ /* 0x000fce00078e000b */
[----:B------:R-:W-:Y:S05]  /*0810*/  CALL.REL.NOINC `($__internal_0_$__cuda_sm20_dsqrt_rn_f64_mediumpath_v1) ;  /* 0x0000000800147944 */ /* 0x000fea0003c00000 */
[----:B------:R-:W-:Y:S01]  /*0820*/  IMAD.MOV.U32 R38, RZ, RZ, R18 ;  /* 0x000000ffff267224 */ /* 0x000fe200078e0012 */
[----:B------:R-:W-:-:S07]  /*0830*/  MOV R39, R19 ;  /* 0x0000001300277202 */ /* 0x000fce0000000f00 */
.L_x_11:
[----:B------:R-:W-:Y:S05]  /*0840*/  BSYNC.RECONVERGENT B0 ;  /* 0x0000000000007941 */ /* 0x000fea0003800200 */
.L_x_10:
[----:B------:R-:W0:Y:S01]  /*0850*/  LDCU.64 UR6, c[0x0][0x390] ;  /* 0x00007200ff0677ac */ /* 0x000e220008000a00 */
[----:B------:R-:W-:Y:S02]  /*0860*/  IMAD.MOV.U32 R33, RZ, RZ, RZ ;  /* 0x000000ffff217224 */ /* 0x000fe400078e00ff */
[----:B------:R-:W-:Y:S01]  /*0870*/  IMAD.MOV.U32 R0, RZ, RZ, RZ ;  /* 0x000000ffff007224 */ /* 0x000fe200078e00ff */
[----:B------:R-:W1:Y:S01]  /*0880*/  LDCU UR4, c[0x0][0x388] ;  /* 0x00007100ff0477ac */ /* 0x000e620008000800 */
[----:B0-----:R-:W-:-:S04]  /*0890*/  UIADD3 UR5, UP0, UPT, UR6, 0x14, URZ ;  /* 0x0000001406057890 */ /* 0x001fc8000ff1e0ff */
[----:B------:R-:W-:Y:S02]  /*08a0*/  UIADD3.X UR6, UPT, UPT, URZ, UR7, URZ, UP0, !UPT ;  /* 0x00000007ff067290 */ /* 0x000fe400087fe4ff */
[----:B------:R-:W-:Y:S01]  /*08b0*/  IMAD.U32 R6, RZ, RZ, UR5 ;  /* 0x00000005ff067e24 */ /* 0x000fe2000f8e00ff */
[----:B-1----:R-:W-:-:S03]  /*08c0*/  UIADD3 UR4, UPT, UPT, -UR4, URZ, URZ ;  /* 0x000000ff04047290 */ /* 0x002fc6000fffe1ff */
[----:B------:R-:W-:-:S09]  /*08d0*/  IMAD.U32 R7, RZ, RZ, UR6 ;  /* 0x00000006ff077e24 */ /* 0x000fd2000f8e00ff */
.L_x_23:
[----:B------:R-:W2:Y:S01]  /*08e0*/  LDG.E R5, desc[UR8][R6.64+-0x8] ;  /* 0xfffff80806057981 */ /* 0x000ea2000c1e1900 */
[----:B------:R-:W-:Y:S01]  /*08f0*/  BSSY.RECONVERGENT B0, `(.L_x_12) ;  /* 0x000000a000007945 */ /* 0x000fe20003800200 */
[----:B------:R-:W-:Y:S01]  /*0900*/  UIADD3 UR4, UPT, UPT, UR4, 0x1, URZ ;  /* 0x0000000104047890 */ /* 0x000fe2000fffe0ff */
[----:B------:R-:W-:Y:S01]  /*0910*/  VIADD R33, R33, 0x1 ;  /* 0x0000000121217836 */ /* 0x000fe20000000000 */
[----:B------:R-:W-:Y:S02]  /*0920*/  MOV R34, 0x990 ;  /* 0x0000099000227802 */ /* 0x000fe40000000f00 */
[----:B------:R-:W-:Y:S01]  /*0930*/  UISETP.NE.AND UP0, UPT, UR4, -0x1, UPT ;  /* 0xffffffff0400788c */ /* 0x000fe2000bf05270 */
[----:B--2---:R-:W-:-:S04]  /*0940*/  FADD R10, R4, -R5 ;  /* 0x80000005040a7221 */ /* 0x004fc80000000000 */
[----:B------:R-:W0:Y:S02]  /*0950*/  F2F.F64.F32 R12, R10 ;  /* 0x0000000a000c7310 */ /* 0x000e240000201800 */
[----:B0-----:R-:W-:-:S10]  /*0960*/  DADD R16, -RZ, |R12| ;  /* 0x00000000ff107229 */ /* 0x001fd4000000050c */
[----:B------:R-:W-:-:S07]  /*0970*/  IMAD.MOV.U32 R5, RZ, RZ, R17 ;  /* 0x000000ffff057224 */ /* 0x000fce00078e0011 */
[----:B------:R-:W-:Y:S05]  /*0980*/  CALL.REL.NOINC `($_Z10hsv_k_meanPiiPfS0_ii$__internal_accurate_pow) ;  /* 0x0000000800607944 */ /* 0x000fea0003c00000 */
[----:B------:R-:W-:Y:S05]  /*0990*/  BSYNC.RECONVERGENT B0 ;  /* 0x0000000000007941 */ /* 0x000fea0003800200 */
.L_x_12:
[----:B------:R-:W2:Y:S01]  /*09a0*/  LDG.E R8, desc[UR8][R6.64+-0x4] ;  /* 0xfffffc0806087981 */ /* 0x000ea2000c1e1900 */
[----:B------:R-:W-:Y:S01]  /*09b0*/  DADD R16, R12, 2 ;  /* 0x400000000c107429 */ /* 0x000fe20000000000 */
[C---:B------:R-:W-:Y:S01]  /*09c0*/  FSETP.NEU.AND P1, PT, R10.reuse, RZ, PT ;  /* 0x000000ff0a00720b */ /* 0x040fe20003f2d000 */
[----:B------:R-:W-:Y:S01]  /*09d0*/  BSSY.RECONVERGENT B0, `(.L_x_13) ;  /* 0x0000011000007945 */ /* 0x000fe20003800200 */
[----:B------:R-:W-:Y:S02]  /*09e0*/  FSETP.NEU.AND P0, PT, R10, 1, PT ;  /* 0x3f8000000a00780b */ /* 0x000fe40003f0d000 */
[----:B------:R-:W-:Y:S02]  /*09f0*/  FSEL R14, R14, RZ, P1 ;  /* 0x000000ff0e0e7208 */ /* 0x000fe40000800000 */
[----:B------:R-:W-:-:S03]  /*0a00*/  FSEL R15, R15, RZ, P1 ;  /* 0x000000ff0f0f7208 */ /* 0x000fc60000800000 */
[----:B------:R-:W-:-:S04]  /*0a10*/  LOP3.LUT R16, R17, 0x7ff00000, RZ, 0xc0, !PT ;  /* 0x7ff0000011107812 */ /* 0x000fc800078ec0ff */
[----:B------:R-:W-:Y:S01]  /*0a20*/  ISETP.NE.AND P2, PT, R16, 0x7ff00000, PT ;  /* 0x7ff000001000780c */ /* 0x000fe20003f45270 */
[----:B--2---:R-:W-:-:S04]  /*0a30*/  FADD R35, R3, -R8 ;  /* 0x8000000803237221 */ /* 0x004fc80000000000 */
[----:B------:R-:W0:Y:S02]  /*0a40*/  F2F.F64.F32 R8, R35 ;  /* 0x0000002300087310 */ /* 0x000e240000201800 */
[----:B0-----:R-:W-:-:S10]  /*0a50*/  DADD R18, -RZ, |R8| ;  /* 0x00000000ff127229 */ /* 0x001fd40000000508 */
[----:B------:R-:W-:Y:S01]  /*0a60*/  IMAD.MOV.U32 R16, RZ, RZ, R18 ;  /* 0x000000ffff107224 */ /* 0x000fe200078e0012 */
[----:B------:R-:W-:Y:S06]  /*0a70*/  @P2 BRA `(.L_x_14) ;  /* 0x0000000000182947 */ /* 0x000fec0003800000 */
[----:B------:R-:W-:-:S13]  /*0a80*/  FSETP.NAN.AND P1, PT, R10, R10, PT ;  /* 0x0000000a0a00720b */ /* 0x000fda0003f28000 */
[----:B------:R-:W-:Y:S01]  /*0a90*/  @P1 DADD R14, R12, 2 ;  /* 0x400000000c0e1429 */ /* 0x000fe20000000000 */
[----:B------:R-:W-:Y:S10]  /*0aa0*/  @P1 BRA `(.L_x_14) ;  /* 0x00000000000c1947 */ /* 0x000ff40003800000 */
[----:B------:R-:W-:-:S14]  /*0ab0*/  DSETP.NEU.AND P1, PT, |R12|, +INF , PT ;  /* 0x7ff000000c00742a */ /* 0x000fdc0003f2d200 */
[----:B------:R-:W-:Y:S02]  /*0ac0*/  @!P1 IMAD.MOV.U32 R14, RZ, RZ, 0x0 ;  /* 0x00000000ff0e9424 */ /* 0x000fe400078e00ff */
[----:B------:R-:W-:-:S07]  /*0ad0*/  @!P1 IMAD.MOV.U32 R15, RZ, RZ, 0x7ff00000 ;  /* 0x7ff00000ff0f9424 */ /* 0x000fce00078e00ff */
.L_x_14:
[----:B------:R-:W-:Y:S05]  /*0ae0*/  BSYNC.RECONVERGENT B0 ;  /* 0x0000000000007941 */ /* 0x000fea0003800200 */
.L_x_13:
[----:B------:R-:W-:Y:S01]  /*0af0*/  BSSY.RECONVERGENT B0, `(.L_x_15) ;  /* 0x0000006000007945 */ /* 0x000fe20003800200 */
[----:B------:R-:W-:Y:S01]  /*0b00*/  FSEL R10, R14, RZ, P0 ;  /* 0x000000ff0e0a7208 */ /* 0x000fe20000000000 */
[----:B------:R-:W-:Y:S01]  /*0b10*/  IMAD.MOV.U32 R5, RZ, RZ, R19 ;  /* 0x000000ffff057224 */ /* 0x000fe200078e0013 */
[----:B------:R-:W-:Y:S02]  /*0b20*/  FSEL R11, R15, 1.875, P0 ;  /* 0x3ff000000f0b7808 */ /* 0x000fe40000000000 */
[----:B------:R-:W-:-:S07]  /*0b30*/  MOV R34, 0xb50 ;  /* 0x00000b5000227802 */ /* 0x000fce0000000f00 */
[----:B------:R-:W-:Y:S05]  /*0b40*/  CALL.REL.NOINC `($_Z10hsv_k_meanPiiPfS0_ii$__internal_accurate_pow) ;  /* 0x0000000400f07944 */ /* 0x000fea0003c00000 */
[----:B------:R-:W-:Y:S05]  /*0b50*/  BSYNC.RECONVERGENT B0 ;  /* 0x0000000000007941 */ /* 0x000fea0003800200 */
.L_x_15:
        /* <DEDUP_REMOVED lines=11> */
[----:B0-----:R-:W-:-:S06]  /*0c10*/  DADD R16, -RZ, |R12| ;  /* 0x00000000ff107229 */ /* 0x001fcc000000050c */
[----:B------:R-:W-:Y:S05]  /*0c20*/  @P2 BRA `(.L_x_17) ;  /* 0x0000000000182947 */ /* 0x000fea0003800000 */
[----:B------:R-:W-:-:S13]  /*0c30*/  FSETP.NAN.AND P1, PT, R35, R35, PT ;  /* 0x000000232300720b */ /* 0x000fda0003f28000 */
[----:B------:R-:W-:Y:S01]  /*0c40*/  @P1 DADD R14, R8, 2 ;  /* 0x40000000080e1429 */ /* 0x000fe20000000000 */
[----:B------:R-:W-:Y:S10]  /*0c50*/  @P1 BRA `(.L_x_17) ;  /* 0x00000000000c1947 */ /* 0x000ff40003800000 */
[----:B------:R-:W-:-:S14]  /*0c60*/  DSETP.NEU.AND P1, PT, |R8|, +INF , PT ;  /* 0x7ff000000800742a */ /* 0x000fdc0003f2d200 */
[----:B------:R-:W-:Y:S02]  /*0c70*/  @!P1 IMAD.MOV.U32 R14, RZ, RZ, 0x0 ;  /* 0x00000000ff0e9424 */ /* 0x000fe400078e00ff */
[----:B------:R-:W-:-:S07]  /*0c80*/  @!P1 IMAD.MOV.U32 R15, RZ, RZ, 0x7ff00000 ;  /* 0x7ff00000ff0f9424 */ /* 0x000fce00078e00ff */
.L_x_17:
[----:B------:R-:W-:Y:S05]  /*0c90*/  BSYNC.RECONVERGENT B0 ;  /* 0x0000000000007941 */ /* 0x000fea0003800200 */
.L_x_16:
        /* <DEDUP_REMOVED lines=8> */
.L_x_18:
[----:B------:R-:W-:Y:S01]  /*0d20*/  DADD R8, R12, 2 ;  /* 0x400000000c087429 */ /* 0x000fe20000000000 */
[C---:B------:R-:W-:Y:S01]  /*0d30*/  FSETP.NEU.AND P1, PT, R36.reuse, RZ, PT ;  /* 0x000000ff2400720b */ /* 0x040fe20003f2d000 */
[----:B------:R-:W-:Y:S01]  /*0d40*/  BSSY.RECONVERGENT B0, `(.L_x_19) ;  /* 0x000000d000007945 */ /* 0x000fe20003800200 */
[----:B------:R-:W-:Y:S02]  /*0d50*/  FSETP.NEU.AND P0, PT, R36, 1, PT ;  /* 0x3f8000002400780b */ /* 0x000fe40003f0d000 */
[----:B------:R-:W-:Y:S02]  /*0d60*/  FSEL R14, R14, RZ, P1 ;  /* 0x000000ff0e0e7208 */ /* 0x000fe40000800000 */
[----:B------:R-:W-:-:S03]  /*0d70*/  FSEL R15, R15, RZ, P1 ;  /* 0x000000ff0f0f7208 */ /* 0x000fc60000800000 */
[----:B------:R-:W-:-:S04]  /*0d80*/  LOP3.LUT R8, R9, 0x7ff00000, RZ, 0xc0, !PT ;  /* 0x7ff0000009087812 */ /* 0x000fc800078ec0ff */
[----:B------:R-:W-:-:S13]  /*0d90*/  ISETP.NE.AND P2, PT, R8, 0x7ff00000, PT ;  /* 0x7ff000000800780c */ /* 0x000fda0003f45270 */
[----:B------:R-:W-:Y:S05]  /*0da0*/  @P2 BRA `(.L_x_20) ;  /* 0x0000000000182947 */ /* 0x000fea0003800000 */
[----:B------:R-:W-:-:S13]  /*0db0*/  FSETP.NAN.AND P1, PT, R36, R36, PT ;  /* 0x000000242400720b */ /* 0x000fda0003f28000 */
[----:B------:R-:W-:Y:S01]  /*0dc0*/  @P1 DADD R14, R12, 2 ;  /* 0x400000000c0e1429 */ /* 0x000fe20000000000 */
[----:B------:R-:W-:Y:S10]  /*0dd0*/  @P1 BRA `(.L_x_20) ;  /* 0x00000000000c1947 */ /* 0x000ff40003800000 */
[----:B------:R-:W-:-:S14]  /*0de0*/  DSETP.NEU.AND P1, PT, |R12|, +INF , PT ;  /* 0x7ff000000c00742a */ /* 0x000fdc0003f2d200 */
[----:B------:R-:W-:Y:S02]  /*0df0*/  @!P1 IMAD.MOV.U32 R14, RZ, RZ, 0x0 ;  /* 0x00000000ff0e9424 */ /* 0x000fe400078e00ff */
[----:B------:R-:W-:-:S07]  /*0e00*/  @!P1 IMAD.MOV.U32 R15, RZ, RZ, 0x7ff00000 ;  /* 0x7ff00000ff0f9424 */ /* 0x000fce00078e00ff */
.L_x_20:
[----:B------:R-:W-:Y:S05]  /*0e10*/  BSYNC.RECONVERGENT B0 ;  /* 0x0000000000007941 */ /* 0x000fea0003800200 */
.L_x_19:
[----:B------:R-:W-:Y:S01]  /*0e20*/  FSEL R8, R14, RZ, P0 ;  /* 0x000000ff0e087208 */ /* 0x000fe20000000000 */
[----:B------:R-:W-:Y:S01]  /*0e30*/  IMAD.MOV.U32 R14, RZ, RZ, 0x0 ;  /* 0x00000000ff0e7424 */ /* 0x000fe200078e00ff */
[----:B------:R-:W-:Y:S01]  /*0e40*/  FSEL R9, R15, 1.875, P0 ;  /* 0x3ff000000f097808 */ /* 0x000fe20000000000 */
[----:B------:R-:W-:Y:S01]  /*0e50*/  IMAD.MOV.U32 R15, RZ, RZ, 0x3fd80000 ;  /* 0x3fd80000ff0f7424 */ /* 0x000fe200078e00ff */
[----:B------:R-:W-:Y:S04]  /*0e60*/  BSSY.RECONVERGENT B0, `(.L_x_21) ;  /* 0x0000015000007945 */ /* 0x000fe80003800200 */
[----:B------:R-:W-:-:S06]  /*0e70*/  DADD R10, R10, R8 ;  /* 0x000000000a0a7229 */ /* 0x000fcc0000000008 */
[----:B------:R-:W0:Y:S04]  /*0e80*/  MUFU.RSQ64H R9, R11 ;  /* 0x0000000b00097308 */ /* 0x000e280000001c00 */
[----:B------:R-:W-:-:S04]  /*0e90*/  IADD3 R8, PT, PT, R11, -0x3500000, RZ ;  /* 0xfcb000000b087810 */ /* 0x000fc80007ffe0ff */
[----:B------:R-:W-:Y:S02]  /*0ea0*/  ISETP.GE.U32.AND P0, PT, R8, 0x7ca00000, PT ;  /* 0x7ca000000800780c */ /* 0x000fe40003f06070 */
        /* <DEDUP_REMOVED lines=16> */
.L_x_22:
[----:B------:R-:W-:Y:S05]  /*0fb0*/  BSYNC.RECONVERGENT B0 ;  /* 0x0000000000007941 */ /* 0x000fea0003800200 */
.L_x_21:
[----:B------:R-:W-:Y:S01]  /*0fc0*/  DSETP.GEU.AND P0, PT, R18, R38, PT ;  /* 0x000000261200722a */ /* 0x000fe20003f0e000 */
[----:B------:R-:W-:-:S05]  /*0fd0*/  IADD3 R6, P1, PT, R6, 0xc, RZ ;  /* 0x0000000c06067810 */ /* 0x000fca0007f3e0ff */
[----:B------:R-:W-:Y:S01]  /*0fe0*/  FSEL R38, R18, R38, !P0 ;  /* 0x0000002612267208 */ /* 0x000fe20004000000 */
[----:B------:R-:W-:Y:S01]  /*0ff0*/  IMAD.X R7, RZ, RZ, R7, P1 ;  /* 0x000000ffff077224 */ /* 0x000fe200008e0607 */
[----:B------:R-:W-:Y:S02]  /*1000*/  FSEL R39, R19, R39, !P0 ;  /* 0x0000002713277208 */ /* 0x000fe40004000000 */
[----:B------:R-:W-:Y:S01]  /*1010*/  SEL R0, R33, R0, !P0 ;  /* 0x0000000021007207 */ /* 0x000fe20004000000 */
[----:B------:R-:W-:Y:S06]  /*1020*/  BRA.U UP0, `(.L_x_23) ;  /* 0xfffffff9002c7547 */ /* 0x000fec000b83ffff */
.L_x_9:
[----:B------:R-:W0:Y:S02]  /*1030*/  LDC.64 R2, c[0x0][0x380] ;  /* 0x0000e000ff027b82 */ /* 0x000e240000000a00 */
[----:B0-----:R-:W-:-:S05]  /*1040*/  IMAD.WIDE R32, R32, 0x4, R2 ;  /* 0x0000000420207825 */ /* 0x001fca00078e0202 */
[----:B------:R-:W-:Y:S01]  /*1050*/  STG.E desc[UR8][R32.64], R0 ;  /* 0x0000000020007986 */ /* 0x000fe2000c101908 */
[----:B------:R-:W-:Y:S05]  /*1060*/  EXIT ;  /* 0x000000000000794d */ /* 0x000fea0003800000 */
        .weak           $__internal_0_$__cuda_sm20_dsqrt_rn_f64_mediumpath_v1
        .type           $__internal_0_$__cuda_sm20_dsqrt_rn_f64_mediumpath_v1,@function
        .size           $__internal_0_$__cuda_sm20_dsqrt_rn_f64_mediumpath_v1,($_Z10hsv_k_meanPiiPfS0_ii$__internal_accurate_pow - $__internal_0_$__cuda_sm20_dsqrt_rn_f64_mediumpath_v1)
$__internal_0_$__cuda_sm20_dsqrt_rn_f64_mediumpath_v1:
[----:B------:R-:W-:Y:S01]  /*1070*/  ISETP.GE.U32.AND P0, PT, R5, -0x3400000, PT ;  /* 0xfcc000000500780c */ /* 0x000fe20003f06070 */
[----:B------:R-:W-:Y:S01]  /*1080*/  BSSY.RECONVERGENT B1, `(.L_x_24) ;  /* 0x0000024000017945 */ /* 0x000fe20003800200 */
[----:B------:R-:W-:-:S11]  /*1090*/  IMAD.MOV.U32 R11, RZ, RZ, R9 ;  /* 0x000000ffff0b7224 */ /* 0x000fd600078e0009 */
[----:B------:R-:W-:Y:S05]  /*10a0*/  @!P0 BRA `(.L_x_25) ;  /* 0x0000000000208947 */ /* 0x000fea0003800000 */
[----:B------:R-:W-:-:S10]  /*10b0*/  DFMA.RM R12, R16, R14, R12 ;  /* 0x0000000e100c722b */ /* 0x000fd4000000400c */
[----:B------:R-:W-:-:S05]  /*10c0*/  IADD3 R14, P0, PT, R12, 0x1, RZ ;  /* 0x000000010c0e7810 */ /* 0x000fca0007f1e0ff */
[----:B------:R-:W-:-:S06]  /*10d0*/  IMAD.X R15, RZ, RZ, R13, P0 ;  /* 0x000000ffff0f7224 */ /* 0x000fcc00000e060d */
[----:B------:R-:W-:-:S08]  /*10e0*/  DFMA.RP R10, -R12, R14, R10 ;  /* 0x0000000e0c0a722b */ /* 0x000fd0000000810a */
[----:B------:R-:W-:-:S06]  /*10f0*/  DSETP.GT.AND P0, PT, R10, RZ, PT ;  /* 0x000000ff0a00722a */ /* 0x000fcc0003f04000 */
[----:B------:R-:W-:Y:S02]  /*1100*/  FSEL R12, R14, R12, P0 ;  /* 0x0000000c0e0c7208 */ /* 0x000fe40000000000 */
[----:B------:R-:W-:Y:S01]  /*1110*/  FSEL R13, R15, R13, P0 ;  /* 0x0000000d0f0d7208 */ /* 0x000fe20000000000 */
[----:B------:R-:W-:Y:S06]  /*1120*/  BRA `(.L_x_26) ;  /* 0x0000000000647947 */ /* 0x000fec0003800000 */
.L_x_25:
[----:B------:R-:W-:-:S14]  /*1130*/  DSETP.NE.AND P0, PT, R10, RZ, PT ;  /* 0x000000ff0a00722a */ /* 0x000fdc0003f05000 */
[----:B------:R-:W-:Y:S05]  /*1140*/  @!P0 BRA `(.L_x_27) ;  /* 0x0000000000588947 */ /* 0x000fea0003800000 */
[----:B------:R-:W-:-:S13]  /*1150*/  ISETP.GE.AND P0, PT, R11, RZ, PT ;  /* 0x000000ff0b00720c */ /* 0x000fda0003f06270 */
[----:B------:R-:W-:Y:S02]  /*1160*/  @!P0 IMAD.MOV.U32 R12, RZ, RZ, 0x0 ;  /* 0x00000000ff0c8424 */ /* 0x000fe400078e00ff */
[----:B------:R-:W-:Y:S01]  /*1170*/  @!P0 IMAD.MOV.U32 R13, RZ, RZ, -0x80000 ;  /* 0xfff80000ff0d8424 */ /* 0x000fe200078e00ff */
[----:B------:R-:W-:Y:S06]  /*1180*/  @!P0 BRA `(.L_x_26) ;  /* 0x00000000004c8947 */ /* 0x000fec0003800000 */
[----:B------:R-:W-:-:S13]  /*1190*/  ISETP.GT.AND P0, PT, R11, 0x7fefffff, PT ;  /* 0x7fefffff0b00780c */ /* 0x000fda0003f04270 */
[----:B------:R-:W-:Y:S05]  /*11a0*/  @P0 BRA `(.L_x_27) ;  /* 0x0000000000400947 */ /* 0x000fea0003800000 */
[----:B------:R-:W-:Y:S01]  /*11b0*/  DMUL R10, R10, 8.11296384146066816958e+31 ;  /* 0x469000000a0a7828 */ /* 0x000fe20000000000 */
[----:B------:R-:W-:Y:S02]  /*11c0*/  IMAD.MOV.U32 R12, RZ, RZ, RZ ;  /* 0x000000ffff0c7224 */ /* 0x000fe400078e00ff */
[----:B------:R-:W-:Y:S02]  /*11d0*/  IMAD.MOV.U32 R16, RZ, RZ, 0x0 ;  /* 0x00000000ff107424 */ /* 0x000fe400078e00ff */
[----:B------:R-:W-:Y:S01]  /*11e0*/  IMAD.MOV.U32 R17, RZ, RZ, 0x3fd80000 ;  /* 0x3fd80000ff117424 */ /* 0x000fe200078e00ff */
[----:B------:R-:W0:Y:S02]  /*11f0*/  MUFU.RSQ64H R13, R11 ;  /* 0x0000000b000d7308 */ /* 0x000e240000001c00 */
[----:B0-----:R-:W-:-:S08]  /*1200*/  DMUL R14, R12, R12 ;  /* 0x0000000c0c0e7228 */ /* 0x001fd00000000000 */
[----:B------:R-:W-:-:S08]  /*1210*/  DFMA R14, R10, -R14, 1 ;  /* 0x3ff000000a0e742b */ /* 0x000fd0000000080e */
[----:B------:R-:W-:Y:S02]  /*1220*/  DFMA R16, R14, R16, 0.5 ;  /* 0x3fe000000e10742b */ /* 0x000fe40000000010 */
[----:B------:R-:W-:-:S08]  /*1230*/  DMUL R14, R12, R14 ;  /* 0x0000000e0c0e7228 */ /* 0x000fd00000000000 */
[----:B------:R-:W-:-:S08]  /*1240*/  DFMA R14, R16, R14, R12 ;  /* 0x0000000e100e722b */ /* 0x000fd0000000000c */
[----:B------:R-:W-:Y:S02]  /*1250*/  DMUL R12, R10, R14 ;  /* 0x0000000e0a0c7228 */ /* 0x000fe40000000000 */
[----:B------:R-:W-:-:S06]  /*1260*/  IADD3 R15, PT, PT, R15, -0x100000, RZ ;  /* 0xfff000000f0f7810 */ /* 0x000fcc0007ffe0ff */
[----:B------:R-:W-:-:S08]  /*1270*/  DFMA R16, R12, -R12, R10 ;  /* 0x8000000c0c10722b */ /* 0x000fd0000000000a */
[----:B------:R-:W-:-:S10]  /*1280*/  DFMA R12, R14, R16, R12 ;  /* 0x000000100e0c722b */ /* 0x000fd4000000000c */
[----:B------:R-:W-:Y:S01]  /*1290*/  VIADD R13, R13, 0xfcb00000 ;  /* 0xfcb000000d0d7836 */ /* 0x000fe20000000000 */
[----:B------:R-:W-:Y:S06]  /*12a0*/  BRA `(.L_x_26) ;  /* 0x0000000000047947 */ /* 0x000fec0003800000 */
.L_x_27:
[----:B------:R-:W-:-:S11]  /*12b0*/  DADD R12, R10, R10 ;  /* 0x000000000a0c7229 */ /* 0x000fd6000000000a */
.L_x_26:
[----:B------:R-:W-:Y:S05]  /*12c0*/  BSYNC.RECONVERGENT B1 ;  /* 0x0000000000017941 */ /* 0x000fea0003800200 */
.L_x_24:
[----:B------:R-:W-:Y:S02]  /*12d0*/  IMAD.MOV.U32 R9, RZ, RZ, 0x0 ;  /* 0x00000000ff097424 */ /* 0x000fe400078e00ff */
[----:B------:R-:W-:Y:S02]  /*12e0*/  IMAD.MOV.U32 R18, RZ, RZ, R12 ;  /* 0x000000ffff127224 */ /* 0x000fe400078e000c */
[----:B------:R-:W-:Y:S01]  /*12f0*/  IMAD.MOV.U32 R19, RZ, RZ, R13 ;  /* 0x000000ffff137224 */ /* 0x000fe200078e000d */
[----:B------:R-:W-:Y:S06]  /*1300*/  RET.REL.NODEC R8 `(_Z10hsv_k_meanPiiPfS0_ii) ;  /* 0xffffffec083c7950 */ /* 0x000fec0003c3ffff */
        .type           $_Z10hsv_k_meanPiiPfS0_ii$__internal_accurate_pow,@function
        .size           $_Z10hsv_k_meanPiiPfS0_ii$__internal_accurate_pow,(.L_x_31 - $_Z10hsv_k_meanPiiPfS0_ii$__internal_accurate_pow)
$_Z10hsv_k_meanPiiPfS0_ii$__internal_accurate_pow:
[----:B------:R-:W-:Y:S01]  /*1310*/  ISETP.GT.U32.AND P0, PT, R5, 0xfffff, PT ;  /* 0x000fffff0500780c */ /* 0x000fe20003f04070 */
[--C-:B------:R-:W-:Y:S01]  /*1320*/  IMAD.MOV.U32 R17, RZ, RZ, R5.reuse ;  /* 0x000000ffff117224 */ /* 0x100fe200078e0005 */
[----:B------:R-:W-:Y:S01]  /*1330*/  UMOV UR6, 0x7d2cafe2 ;  /* 0x7d2cafe200067882 */ /* 0x000fe20000000000 */
[----:B------:R-:W-:Y:S01]  /*1340*/  IMAD.MOV.U32 R20, RZ, RZ, 0x41ad3b5a ;  /* 0x41ad3b5aff147424 */ /* 0x000fe200078e00ff */
[----:B------:R-:W-:Y:S01]  /*1350*/  UMOV UR7, 0x3eb0f5ff ;  /* 0x3eb0f5ff00077882 */ /* 0x000fe20000000000 */
[----:B------:R-:W-:Y:S01]  /*1360*/  IMAD.MOV.U32 R21, RZ, RZ, 0x3ed0f5d2 ;  /* 0x3ed0f5d2ff157424 */ /* 0x000fe200078e00ff */
[----:B------:R-:W-:Y:S01]  /*1370*/  SHF.R.U32.HI R5, RZ, 0x14, R5 ;  /* 0x00000014ff057819 */ /* 0x000fe20000011605 */
[----:B------:R-:W-:Y:S01]  /*1380*/  UMOV UR10, 0x3b39803f ;  /* 0x3b39803f000a7882 */ /* 0x000fe20000000000 */
[----:B------:R-:W-:-:S05]  /*1390*/  UMOV UR11, 0x3c7abc9e ;  /* 0x3c7abc9e000b7882 */ /* 0x000fca0000000000 */
[----:B------:R-:W-:-:S10]  /*13a0*/  @!P0 DMUL R14, R16, 1.80143985094819840000e+16 ;  /* 0x43500000100e8828 */ /* 0x000fd40000000000 */
[----:B------:R-:W-:Y:S01]  /*13b0*/  @!P0 IMAD.MOV.U32 R17, RZ, RZ, R15 ;  /* 0x000000ffff118224 */ /* 0x000fe200078e000f */
[----:B------:R-:W-:Y:S01]  /*13c0*/  @!P0 LEA.HI R5, R15, 0xffffffca, RZ, 0xc ;  /* 0xffffffca0f058811 */ /* 0x000fe200078f60ff */
[----:B------:R-:W-:Y:S02]  /*13d0*/  @!P0 IMAD.MOV.U32 R16, RZ, RZ, R14 ;  /* 0x000000ffff108224 */ /* 0x000fe400078e000e */
[----:B------:R-:W-:Y:S01]  /*13e0*/  IMAD.MOV.U32 R15, RZ, RZ, 0x43300000 ;  /* 0x43300000ff0f7424 */ /* 0x000fe200078e00ff */
[----:B------:R-:W-:Y:S01]  /*13f0*/  LOP3.LUT R17, R17, 0x800fffff, RZ, 0xc0, !PT ;  /* 0x800fffff11117812 */ /* 0x000fe200078ec0ff */
[----:B------:R-:W-:Y:S02]  /*1400*/  IMAD.MOV.U32 R18, RZ, RZ, R16 ;  /* 0x000000ffff127224 */ /* 0x000fe400078e0010 */
[----:B------:R-:W-:Y:S01]  /*1410*/  IMAD.MOV.U32 R16, RZ, RZ, RZ ;  /* 0x000000ffff107224 */ /* 0x000fe200078e00ff */
[----:B------:R-:W-:-:S04]  /*1420*/  LOP3.LUT R17, R17, 0x3ff00000, RZ, 0xfc, !PT ;  /* 0x3ff0000011117812 */ /* 0x000fc800078efcff */
[----:B------:R-:W-:Y:S01]  /*1430*/  ISETP.GE.U32.AND P1, PT, R17, 0x3ff6a09f, PT ;  /* 0x3ff6a09f1100780c */ /* 0x000fe20003f26070 */
[----:B------:R-:W-:-:S12]  /*1440*/  IMAD.MOV.U32 R19, RZ, RZ, R17 ;  /* 0x000000ffff137224 */ /* 0x000fd800078e0011 */
[----:B------:R-:W-:-:S04]  /*1450*/  @P1 VIADD R14, R19, 0xfff00000 ;  /* 0xfff00000130e1836 */ /* 0x000fc80000000000 */
[----:B------:R-:W-:Y:S02]  /*1460*/  @P1 IMAD.MOV.U32 R19, RZ, RZ, R14 ;  /* 0x000000ffff131224 */ /* 0x000fe400078e000e */
[C---:B------:R-:W-:Y:S02]  /*1470*/  VIADD R14, R5.reuse, 0xfffffc01 ;  /* 0xfffffc01050e7836 */ /* 0x040fe40000000000 */
[----:B------:R-:W-:Y:S02]  /*1480*/  @P1 VIADD R14, R5, 0xfffffc02 ;  /* 0xfffffc02050e1836 */ /* 0x000fe40000000000 */
[C---:B------:R-:W-:Y:S02]  /*1490*/  DADD R24, R18.reuse, 1 ;  /* 0x3ff0000012187429 */ /* 0x040fe40000000000 */
[----:B------:R-:W-:Y:S01]  /*14a0*/  DADD R18, R18, -1 ;  /* 0xbff0000012127429 */ /* 0x000fe20000000000 */
[----:B------:R-:W-:-:S03]  /*14b0*/  LOP3.LUT R14, R14, 0x80000000, RZ, 0x3c, !PT ;  /* 0x800000000e0e7812 */ /* 0x000fc600078e3cff */
[----:B------:R-:W0:Y:S02]  /*14c0*/  MUFU.RCP64H R17, R25 ;  /* 0x0000001900117308 */ /* 0x000e240000001800 */
[----:B0-----:R-:W-:-:S08]  /*14d0*/  DFMA R22, -R24, R16, 1 ;  /* 0x3ff000001816742b */ /* 0x001fd00000000110 */
[----:B------:R-:W-:-:S08]  /*14e0*/  DFMA R22, R22, R22, R22 ;  /* 0x000000161616722b */ /* 0x000fd00000000016 */
[----:B------:R-:W-:-:S08]  /*14f0*/  DFMA R22, R16, R22, R16 ;  /* 0x000000161016722b */ /* 0x000fd00000000010 */
[----:B------:R-:W-:-:S08]  /*1500*/  DMUL R16, R18, R22 ;  /* 0x0000001612107228 */ /* 0x000fd00000000000 */
[----:B------:R-:W-:-:S08]  /*1510*/  DFMA R16, R18, R22, R16 ;  /* 0x000000161210722b */ /* 0x000fd00000000010 */
[----:B------:R-:W-:-:S08]  /*1520*/  DMUL R26, R16, R16 ;  /* 0x00000010101a7228 */ /* 0x000fd00000000000 */
[----:B------:R-:W-:Y:S01]  /*1530*/  DFMA R20, R26, UR6, R20 ;  /* 0x000000061a147c2b */ /* 0x000fe20008000014 */
[----:B------:R-:W-:Y:S01]  /*1540*/  UMOV UR6, 0x75488a3f ;  /* 0x75488a3f00067882 */ /* 0x000fe20000000000 */
[----:B------:R-:W-:-:S06]  /*1550*/  UMOV UR7, 0x3ef3b20a ;  /* 0x3ef3b20a00077882 */ /* 0x000fcc0000000000 */
[----:B------:R-:W-:Y:S01]  /*1560*/  DFMA R24, R26, R20, UR6 ;  /* 0x000000061a187e2b */ /* 0x000fe20008000014 */
[----:B------:R-:W-:Y:S01]  /*1570*/  UMOV UR6, 0xe4faecd5 ;  /* 0xe4faecd500067882 */ /* 0x000fe20000000000 */
[----:B------:R-:W-:Y:S01]  /*1580*/  UMOV UR7, 0x3f1745cd ;  /* 0x3f1745cd00077882 */ /* 0x000fe20000000000 */
[----:B------:R-:W-:-:S05]  /*1590*/  DADD R20, R18, -R16 ;  /* 0x0000000012147229 */ /* 0x000fca0000000810 */
[----:B------:R-:W-:Y:S01]  /*15a0*/  DFMA R24, R26, R24, UR6 ;  /* 0x000000061a187e2b */ /* 0x000fe20008000018 */
[----:B------:R-:W-:Y:S01]  /*15b0*/  UMOV UR6, 0x258a578b ;  /* 0x258a578b00067882 */ /* 0x000fe20000000000 */
[----:B------:R-:W-:Y:S01]  /*15c0*/  UMOV UR7, 0x3f3c71c7 ;  /* 0x3f3c71c700077882 */ /* 0x000fe20000000000 */
[----:B------:R-:W-:-:S05]  /*15d0*/  DADD R20, R20, R20 ;  /* 0x0000000014147229 */ /* 0x000fca0000000014 */
[----:B------:R-:W-:Y:S01]  /*15e0*/  DFMA R24, R26, R24, UR6 ;  /* 0x000000061a187e2b */ /* 0x000fe20008000018 */
[----:B------:R-:W-:Y:S01]  /*15f0*/  UMOV UR6, 0x9242b910 ;  /* 0x9242b91000067882 */ /* 0x000fe20000000000 */
[----:B------:R-:W-:Y:S01]  /*1600*/  UMOV UR7, 0x3f624924 ;  /* 0x3f62492400077882 */ /* 0x000fe20000000000 */
[----:B------:R-:W-:-:S05]  /*1610*/  DFMA R20, R18, -R16, R20 ;  /* 0x800000101214722b */ /* 0x000fca0000000014 */
[----:B------:R-:W-:Y:S01]  /*1620*/  DFMA R24, R26, R24, UR6 ;  /* 0x000000061a187e2b */ /* 0x000fe20008000018 */
[----:B------:R-:W-:Y:S01]  /*1630*/  UMOV UR6, 0x99999dfb ;  /* 0x99999dfb00067882 */ /* 0x000fe20000000000 */
[----:B------:R-:W-:Y:S01]  /*1640*/  UMOV UR7, 0x3f899999 ;  /* 0x3f89999900077882 */ /* 0x000fe20000000000 */
[----:B------:R-:W-:Y:S02]  /*1650*/  DMUL R20, R22, R20 ;  /* 0x0000001416147228 */ /* 0x000fe40000000000 */
[----:B------:R-:W-:-:S03]  /*1660*/  DMUL R22, R16, R16 ;  /* 0x0000001010167228 */ /* 0x000fc60000000000 */
[----:B------:R-:W-:Y:S01]  /*1670*/  DFMA R24, R26, R24, UR6 ;  /* 0x000000061a187e2b */ /* 0x000fe20008000018 */
[----:B------:R-:W-:Y:S01]  /*1680*/  UMOV UR6, 0x55555555 ;  /* 0x5555555500067882 */ /* 0x000fe20000000000 */
[----:B------:R-:W-:-:S06]  /*1690*/  UMOV UR7, 0x3fb55555 ;  /* 0x3fb5555500077882 */ /* 0x000fcc0000000000 */
[----:B------:R-:W-:-:S08]  /*16a0*/  DFMA R18, R26, R24, UR6 ;  /* 0x000000061a127e2b */ /* 0x000fd00008000018 */
[----:B------:R-:W-:Y:S01]  /*16b0*/  DADD R28, -R18, UR6 ;  /* 0x00000006121c7e29 */ /* 0x000fe20008000100 */
[----:B------:R-:W-:Y:S01]  /*16c0*/  UMOV UR6, 0xb9e7b0 ;  /* 0x00b9e7b000067882 */ /* 0x000fe20000000000 */
[----:B------:R-:W-:-:S06]  /*16d0*/  UMOV UR7, 0x3c46a4cb ;  /* 0x3c46a4cb00077882 */ /* 0x000fcc0000000000 */
[----:B------:R-:W-:Y:S02]  /*16e0*/  DFMA R28, R26, R24, R28 ;  /* 0x000000181a1c722b */ /* 0x000fe4000000001c */
[----:B------:R-:W-:Y:S01]  /*16f0*/  DFMA R26, R16, R16, -R22 ;  /* 0x00000010101a722b */ /* 0x000fe20000000816 */
[----:B------:R-:W-:Y:S01]  /*1700*/  VIADD R25, R21, 0x100000 ;  /* 0x0010000015197836 */ /* 0x000fe20000000000 */
[----:B------:R-:W-:-:S04]  /*1710*/  MOV R24, R20 ;  /* 0x0000001400187202 */ /* 0x000fc80000000f00 */
[----:B------:R-:W-:Y:S01]  /*1720*/  DADD R28, R28, -UR6 ;  /* 0x800000061c1c7e29 */ /* 0x000fe20008000000 */
[----:B------:R-:W-:Y:S01]  /*1730*/  UMOV UR6, 0x80000000 ;  /* 0x8000000000067882 */ /* 0x000fe20000000000 */
[C---:B------:R-:W-:Y:S01]  /*1740*/  DFMA R24, R16.reuse, R24, R26 ;  /* 0x000000181018722b */ /* 0x040fe2000000001a */
[----:B------:R-:W-:Y:S01]  /*1750*/  UMOV UR7, 0x43300000 ;  /* 0x4330000000077882 */ /* 0x000fe20000000000 */
[----:B------:R-:W-:-:S08]  /*1760*/  DMUL R26, R16, R22 ;  /* 0x00000016101a7228 */ /* 0x000fd00000000000 */
[----:B------:R-:W-:-:S08]  /*1770*/  DFMA R30, R16, R22, -R26 ;  /* 0x00000016101e722b */ /* 0x000fd0000000081a */
[----:B------:R-:W-:Y:S02]  /*1780*/  DFMA R30, R20, R22, R30 ;  /* 0x00000016141e722b */ /* 0x000fe4000000001e */
[----:B------:R-:W-:-:S06]  /*1790*/  DADD R22, R18, R28 ;  /* 0x0000000012167229 */ /* 0x000fcc000000001c */
[----:B------:R-:W-:Y:S02]  /*17a0*/  DFMA R24, R16, R24, R30 ;  /* 0x000000181018722b */ /* 0x000fe4000000001e */
[----:B------:R-:W-:Y:S02]  /*17b0*/  DADD R30, R18, -R22 ;  /* 0x00000000121e7229 */ /* 0x000fe40000000816 */
[----:B------:R-:W-:-:S06]  /*17c0*/  DMUL R18, R22, R26 ;  /* 0x0000001a16127228 */ /* 0x000fcc0000000000 */
[----:B------:R-:W-:Y:S02]  /*17d0*/  DADD R30, R28, R30 ;  /* 0x000000001c1e7229 */ /* 0x000fe4000000001e */
[----:B------:R-:W-:-:S08]  /*17e0*/  DFMA R28, R22, R26, -R18 ;  /* 0x0000001a161c722b */ /* 0x000fd00000000812 */
[----:B------:R-:W-:-:S08]  /*17f0*/  DFMA R24, R22, R24, R28 ;  /* 0x000000181618722b */ /* 0x000fd0000000001c */
[----:B------:R-:W-:-:S08]  /*1800*/  DFMA R30, R30, R26, R24 ;  /* 0x0000001a1e1e722b */ /* 0x000fd00000000018 */
[----:B------:R-:W-:-:S08]  /*1810*/  DADD R24, R18, R30 ;  /* 0x0000000012187229 */ /* 0x000fd0000000001e */
[--C-:B------:R-:W-:Y:S02]  /*1820*/  DADD R22, R16, R24.reuse ;  /* 0x0000000010167229 */ /* 0x100fe40000000018 */
[----:B------:R-:W-:-:S06]  /*1830*/  DADD R18, R18, -R24 ;  /* 0x0000000012127229 */ /* 0x000fcc0000000818 */
[----:B------:R-:W-:Y:S02]  /*1840*/  DADD R16, R16, -R22 ;  /* 0x0000000010107229 */ /* 0x000fe40000000816 */
[----:B------:R-:W-:-:S06]  /*1850*/  DADD R18, R30, R18 ;  /* 0x000000001e127229 */ /* 0x000fcc0000000012 */
[----:B------:R-:W-:-:S08]  /*1860*/  DADD R16, R24, R16 ;  /* 0x0000000018107229 */ /* 0x000fd00000000010 */
[----:B------:R-:W-:-:S08]  /*1870*/  DADD R16, R18, R16 ;  /* 0x0000000012107229 */ /* 0x000fd00000000010 */
[----:B------:R-:W-:Y:S02]  /*1880*/  DADD R20, R20, R16 ;  /* 0x0000000014147229 */ /* 0x000fe40000000010 */
[----:B------:R-:W-:Y:S01]  /*1890*/  DADD R16, R14, -UR6 ;  /* 0x800000060e107e29 */ /* 0x000fe20008000000 */
[----:B------:R-:W-:Y:S01]  /*18a0*/  UMOV UR6, 0xfefa39ef ;  /* 0xfefa39ef00067882 */ /* 0x000fe20000000000 */
[----:B------:R-:W-:-:S04]  /*18b0*/  UMOV UR7, 0x3fe62e42 ;  /* 0x3fe62e4200077882 */ /* 0x000fc80000000000 */
[----:B------:R-:W-:-:S08]  /*18c0*/  DADD R18, R22, R20 ;  /* 0x0000000016127229 */ /* 0x000fd00000000014 */
[--C-:B------:R-:W-:Y:S02]  /*18d0*/  DFMA R14, R16, UR6, R18.reuse ;  /* 0x00000006100e7c2b */ /* 0x100fe40008000012 */
[----:B------:R-:W-:-:S06]  /*18e0*/  DADD R24, R22, -R18 ;  /* 0x0000000016187229 */ /* 0x000fcc0000000812 */
[----:B------:R-:W-:Y:S02]  /*18f0*/  DFMA R22, R16, -UR6, R14 ;  /* 0x8000000610167c2b */ /* 0x000fe4000800000e */
[----:B------:R-:W-:-:S06]  /*1900*/  DADD R24, R20, R24 ;  /* 0x0000000014187229 */ /* 0x000fcc0000000018 */
[----:B------:R-:W-:-:S08]  /*1910*/  DADD R22, -R18, R22 ;  /* 0x0000000012167229 */ /* 0x000fd00000000116 */
[----:B------:R-:W-:-:S08]  /*1920*/  DADD R18, R24, -R22 ;  /* 0x0000000018127229 */ /* 0x000fd00000000816 */
[----:B------:R-:W-:-:S08]  /*1930*/  DFMA R18, R16, UR10, R18 ;  /* 0x0000000a10127c2b */ /* 0x000fd00008000012 */
[----:B------:R-:W-:-:S08]  /*1940*/  DADD R16, R14, R18 ;  /* 0x000000000e107229 */ /* 0x000fd00000000012 */
[----:B------:R-:W-:Y:S02]  /*1950*/  DADD R14, R14, -R16 ;  /* 0x000000000e0e7229 */ /* 0x000fe40000000810 */
[----:B------:R-:W-:-:S06]  /*1960*/  DMUL R20, R16, 2 ;  /* 0x4000000010147828 */ /* 0x000fcc0000000000 */
[----:B------:R-:W-:Y:S02]  /*1970*/  DADD R18, R18, R14 ;  /* 0x0000000012127229 */ /* 0x000fe4000000000e */
[----:B------:R-:W-:Y:S01]  /*1980*/  DFMA R16, R16, 2, -R20 ;  /* 0x400000001010782b */ /* 0x000fe20000000814 */
[----:B------:R-:W-:Y:S02]  /*1990*/  IMAD.MOV.U32 R14, RZ, RZ, 0x652b82fe ;  /* 0x652b82feff0e7424 */ /* 0x000fe400078e00ff */
[----:B------:R-:W-:-:S05]  /*19a0*/  IMAD.MOV.U32 R15, RZ, RZ, 0x3ff71547 ;  /* 0x3ff71547ff0f7424 */ /* 0x000fca00078e00ff */
[----:B------:R-:W-:-:S08]  /*19b0*/  DFMA R18, R18, 2, R16 ;  /* 0x400000001212782b */ /* 0x000fd00000000010 */
[----:B------:R-:W-:-:S08]  /*19c0*/  DADD R22, R20, R18 ;  /* 0x0000000014167229 */ /* 0x000fd00000000012 */
[----:B------:R-:W-:Y:S02]  /*19d0*/  DFMA R14, R22, R14, 6.75539944105574400000e+15 ;  /* 0x43380000160e742b */ /* 0x000fe4000000000e */
[----:B------:R-:W-:Y:S01]  /*19e0*/  FSETP.GEU.AND P0, PT, |R23|, 4.1917929649353027344, PT ;  /* 0x4086232b1700780b */ /* 0x000fe20003f0e200 */
[----:B------:R-:W-:-:S05]  /*19f0*/  DADD R20, R20, -R22 ;  /* 0x0000000014147229 */ /* 0x000fca0000000816 */
[----:B------:R-:W-:-:S03]  /*1a00*/  DADD R16, R14, -6.75539944105574400000e+15 ;  /* 0xc33800000e107429 */ /* 0x000fc60000000000 */
[----:B------:R-:W-:-:S05]  /*1a10*/  DADD R18, R18, R20 ;  /* 0x0000000012127229 */ /* 0x000fca0000000014 */
[----:B------:R-:W-:Y:S01]  /*1a20*/  DFMA R24, R16, -UR6, R22 ;  /* 0x8000000610187c2b */ /* 0x000fe20008000016 */
[----:B------:R-:W-:Y:S01]  /*1a30*/  UMOV UR6, 0x3b39803f ;  /* 0x3b39803f00067882 */ /* 0x000fe20000000000 */
[----:B------:R-:W-:-:S06]  /*1a40*/  UMOV UR7, 0x3c7abc9e ;  /* 0x3c7abc9e00077882 */ /* 0x000fcc0000000000 */
[----:B------:R-:W-:Y:S01]  /*1a50*/  DFMA R24, R16, -UR6, R24 ;  /* 0x8000000610187c2b */ /* 0x000fe20008000018 */
[----:B------:R-:W-:Y:S01]  /*1a60*/  UMOV UR6, 0x69ce2bdf ;  /* 0x69ce2bdf00067882 */ /* 0x000fe20000000000 */
[----:B------:R-:W-:Y:S01]  /*1a70*/  IMAD.MOV.U32 R16, RZ, RZ, -0x35dec16 ;  /* 0xfca213eaff107424 */ /* 0x000fe200078e00ff */
[----:B------:R-:W-:Y:S01]  /*1a80*/  UMOV UR7, 0x3e5ade15 ;  /* 0x3e5ade1500077882 */ /* 0x000fe20000000000 */
[----:B------:R-:W-:-:S06]  /*1a90*/  IMAD.MOV.U32 R17, RZ, RZ, 0x3e928af3 ;  /* 0x3e928af3ff117424 */ /* 0x000fcc00078e00ff */
[----:B------:R-:W-:Y:S01]  /*1aa0*/  DFMA R16, R24, UR6, R16 ;  /* 0x0000000618107c2b */ /* 0x000fe20008000010 */
[----:B------:R-:W-:Y:S01]  /*1ab0*/  UMOV UR6, 0x62401315 ;  /* 0x6240131500067882 */ /* 0x000fe20000000000 */
[----:B------:R-:W-:-:S06]  /*1ac0*/  UMOV UR7, 0x3ec71dee ;  /* 0x3ec71dee00077882 */ /* 0x000fcc0000000000 */
[----:B------:R-:W-:Y:S01]  /*1ad0*/  DFMA R16, R24, R16, UR6 ;  /* 0x0000000618107e2b */ /* 0x000fe20008000010 */
        /* <DEDUP_REMOVED lines=20> */
[----:B------:R-:W-:-:S08]  /*1c20*/  DFMA R16, R24, R16, UR6 ;  /* 0x0000000618107e2b */ /* 0x000fd00008000010 */
[----:B------:R-:W-:-:S08]  /*1c30*/  DFMA R16, R24, R16, 1 ;  /* 0x3ff000001810742b */ /* 0x000fd00000000010 */
[----:B------:R-:W-:-:S10]  /*1c40*/  DFMA R16, R24, R16, 1 ;  /* 0x3ff000001810742b */ /* 0x000fd40000000010 */
[----:B------:R-:W-:Y:S02]  /*1c50*/  IMAD R21, R14, 0x100000, R17 ;  /* 0x001000000e157824 */ /* 0x000fe400078e0211 */
[----:B------:R-:W-:Y:S01]  /*1c60*/  IMAD.MOV.U32 R20, RZ, RZ, R16 ;  /* 0x000000ffff147224 */ /* 0x000fe200078e0010 */
[----:B------:R-:W-:Y:S06]  /*1c70*/  @!P0 BRA `(.L_x_28) ;  /* 0x0000000000308947 */ /* 0x000fec0003800000 */
[----:B------:R-:W-:Y:S01]  /*1c80*/  FSETP.GEU.AND P1, PT, |R23|, 4.2275390625, PT ;  /* 0x408748001700780b */ /* 0x000fe20003f2e200 */
[C---:B------:R-:W-:Y:S02]  /*1c90*/  DADD R20, R22.reuse, +INF ;  /* 0x7ff0000016147429 */ /* 0x040fe40000000000 */
[----:B------:R-:W-:-:S08]  /*1ca0*/  DSETP.GEU.AND P0, PT, R22, RZ, PT ;  /* 0x000000ff1600722a */ /* 0x000fd00003f0e000 */
[----:B------:R-:W-:Y:S02]  /*1cb0*/  FSEL R20, R20, RZ, P0 ;  /* 0x000000ff14147208 */ /* 0x000fe40000000000 */
[----:B------:R-:W-:Y:S02]  /*1cc0*/  @!P1 LEA.HI R5, R14, R14, RZ, 0x1 ;  /* 0x0000000e0e059211 */ /* 0x000fe400078f08ff */
[----:B------:R-:W-:Y:S02]  /*1cd0*/  FSEL R21, R21, RZ, P0 ;  /* 0x000000ff15157208 */ /* 0x000fe40000000000 */
[----:B------:R-:W-:-:S05]  /*1ce0*/  @!P1 SHF.R.S32.HI R5, RZ, 0x1, R5 ;  /* 0x00000001ff059819 */ /* 0x000fca0000011405 */
[----:B------:R-:W-:Y:S02]  /*1cf0*/  @!P1 IMAD.IADD R14, R14, 0x1, -R5 ;  /* 0x000000010e0e9824 */ /* 0x000fe400078e0a05 */
[----:B------:R-:W-:-:S03]  /*1d00*/  @!P1 IMAD R17, R5, 0x100000, R17 ;  /* 0x0010000005119824 */ /* 0x000fc600078e0211 */
[----:B------:R-:W-:Y:S01]  /*1d10*/  @!P1 LEA R15, R14, 0x3ff00000, 0x14 ;  /* 0x3ff000000e0f9811 */ /* 0x000fe200078ea0ff */
[----:B------:R-:W-:-:S06]  /*1d20*/  @!P1 IMAD.MOV.U32 R14, RZ, RZ, RZ ;  /* 0x000000ffff0e9224 */ /* 0x000fcc00078e00ff */
[----:B------:R-:W-:-:S11]  /*1d30*/  @!P1 DMUL R20, R16, R14 ;  /* 0x0000000e10149228 */ /* 0x000fd60000000000 */
.L_x_28:
[----:B------:R-:W-:Y:S01]  /*1d40*/  DFMA R18, R18, R20, R20 ;  /* 0x000000141212722b */ /* 0x000fe20000000014 */
[----:B------:R-:W-:Y:S01]  /*1d50*/  IMAD.MOV.U32 R16, RZ, RZ, R34 ;  /* 0x000000ffff107224 */ /* 0x000fe200078e0022 */
[----:B------:R-:W-:Y:S01]  /*1d60*/  DSETP.NEU.AND P0, PT, |R20|, +INF , PT ;  /* 0x7ff000001400742a */ /* 0x000fe20003f0d200 */
[----:B------:R-:W-:-:S07]  /*1d70*/  IMAD.MOV.U32 R17, RZ, RZ, 0x0 ;  /* 0x00000000ff117424 */ /* 0x000fce00078e00ff */
[----:B------:R-:W-:Y:S02]  /*1d80*/  FSEL R14, R20, R18, !P0 ;  /* 0x00000012140e7208 */ /* 0x000fe40004000000 */
[----:B------:R-:W-:Y:S01]  /*1d90*/  FSEL R15, R21, R19, !P0 ;  /* 0x00000013150f7208 */ /* 0x000fe20004000000 */
[----:B------:R-:W-:Y:S06]  /*1da0*/  RET.REL.NODEC R16 `(_Z10hsv_k_meanPiiPfS0_ii) ;  /* 0xffffffe010947950 */ /* 0x000fec0003c3ffff */
.L_x_29:
[----:B------:R-:W-:-:S00]  /*1db0*/  BRA `(.L_x_29) ;  /* 0xfffffffc00fc7947 */ /* 0x000fc0000383ffff */
[----:B------:R-:W-:-:S00]  /*1dc0*/  NOP ;  /* 0x0000000000007918 */ /* 0x000fc00000000000 */
        /* <DEDUP_REMOVED lines=11> */
.L_x_31:


//--------------------- .nv.shared.reserved.0     --------------------------
	.section	.nv.shared.reserved.0,"aw",@nobits
	.weak		__nv_reservedSMEM_offset_0_alias
	.size		__nv_reservedSMEM_offset_0_alias, 0, 64
	.other		__nv_reservedSMEM_offset_0_alias,@"STO_CUDA_RESERVED_SHARED STV_DEFAULT"
__nv_reservedSMEM_offset_0_alias:
	.zero		0
	.zero		64


//--------------------- .nv.constant0._Z10hsv_k_meanPiiPfS0_ii --------------------------
	.section	.nv.constant0._Z10hsv_k_meanPiiPfS0_ii,"a",@progbits
	.sectionflags	@""
	.align	4
.nv.constant0._Z10hsv_k_meanPiiPfS0_ii:
	.zero		936


//--------------------- SYMBOLS --------------------------

	.type		.nv.reservedSmem.offset0,@object
	.size		.nv.reservedSmem.offset0,0x4
